//
// Generated by NVIDIA NVVM Compiler
//
// Compiler Build ID: CL-36424714
// Cuda compilation tools, release 13.0, V13.0.88
// Based on NVVM 20.0.0
//

.version 9.0
.target sm_100
.address_size 64

	// .globl	_Z15matrixMulKernelIfEvPT_PKS0_S3_m
.global .align 1 .b8 _ZN34_INTERNAL_ef036635_4_k_cu_e35814154cuda3std3__45__cpo5beginE[1];
.global .align 1 .b8 _ZN34_INTERNAL_ef036635_4_k_cu_e35814154cuda3std3__45__cpo3endE[1];
.global .align 1 .b8 _ZN34_INTERNAL_ef036635_4_k_cu_e35814154cuda3std3__45__cpo6cbeginE[1];
.global .align 1 .b8 _ZN34_INTERNAL_ef036635_4_k_cu_e35814154cuda3std3__45__cpo4cendE[1];
.global .align 1 .b8 _ZN34_INTERNAL_ef036635_4_k_cu_e35814154cuda3std3__45__cpo6rbeginE[1];
.global .align 1 .b8 _ZN34_INTERNAL_ef036635_4_k_cu_e35814154cuda3std3__45__cpo4rendE[1];
.global .align 1 .b8 _ZN34_INTERNAL_ef036635_4_k_cu_e35814154cuda3std3__45__cpo7crbeginE[1];
.global .align 1 .b8 _ZN34_INTERNAL_ef036635_4_k_cu_e35814154cuda3std3__45__cpo5crendE[1];
.global .align 1 .b8 _ZN34_INTERNAL_ef036635_4_k_cu_e35814154cuda3std3__436_GLOBAL__N__ef036635_4_k_cu_e35814156ignoreE[1];
.global .align 1 .b8 _ZN34_INTERNAL_ef036635_4_k_cu_e35814154cuda3std3__419piecewise_constructE[1];
.global .align 1 .b8 _ZN34_INTERNAL_ef036635_4_k_cu_e35814154cuda3std3__48in_placeE[1];
.global .align 1 .b8 _ZN34_INTERNAL_ef036635_4_k_cu_e35814154cuda3std3__420unreachable_sentinelE[1];
.global .align 1 .b8 _ZN34_INTERNAL_ef036635_4_k_cu_e35814154cuda3std3__47nulloptE[1];
.global .align 1 .b8 _ZN34_INTERNAL_ef036635_4_k_cu_e35814154cuda3std3__48unexpectE[1];
.global .align 1 .b8 _ZN34_INTERNAL_ef036635_4_k_cu_e35814154cuda3std6ranges3__45__cpo4swapE[1];
.global .align 1 .b8 _ZN34_INTERNAL_ef036635_4_k_cu_e35814154cuda3std6ranges3__45__cpo9iter_moveE[1];
.global .align 1 .b8 _ZN34_INTERNAL_ef036635_4_k_cu_e35814154cuda3std6ranges3__45__cpo5beginE[1];
.global .align 1 .b8 _ZN34_INTERNAL_ef036635_4_k_cu_e35814154cuda3std6ranges3__45__cpo3endE[1];
.global .align 1 .b8 _ZN34_INTERNAL_ef036635_4_k_cu_e35814154cuda3std6ranges3__45__cpo6cbeginE[1];
.global .align 1 .b8 _ZN34_INTERNAL_ef036635_4_k_cu_e35814154cuda3std6ranges3__45__cpo4cendE[1];
.global .align 1 .b8 _ZN34_INTERNAL_ef036635_4_k_cu_e35814154cuda3std6ranges3__45__cpo7advanceE[1];
.global .align 1 .b8 _ZN34_INTERNAL_ef036635_4_k_cu_e35814154cuda3std6ranges3__45__cpo9iter_swapE[1];
.global .align 1 .b8 _ZN34_INTERNAL_ef036635_4_k_cu_e35814154cuda3std6ranges3__45__cpo4nextE[1];
.global .align 1 .b8 _ZN34_INTERNAL_ef036635_4_k_cu_e35814154cuda3std6ranges3__45__cpo4prevE[1];
.global .align 1 .b8 _ZN34_INTERNAL_ef036635_4_k_cu_e35814154cuda3std6ranges3__45__cpo4dataE[1];
.global .align 1 .b8 _ZN34_INTERNAL_ef036635_4_k_cu_e35814154cuda3std6ranges3__45__cpo5cdataE[1];
.global .align 1 .b8 _ZN34_INTERNAL_ef036635_4_k_cu_e35814154cuda3std6ranges3__45__cpo4sizeE[1];
.global .align 1 .b8 _ZN34_INTERNAL_ef036635_4_k_cu_e35814154cuda3std6ranges3__45__cpo5ssizeE[1];
.global .align 1 .b8 _ZN34_INTERNAL_ef036635_4_k_cu_e35814154cuda3std6ranges3__45__cpo8distanceE[1];
.global .align 1 .b8 _ZN34_INTERNAL_ef036635_4_k_cu_e35814156thrust24THRUST_300001_SM_1000_NS8cuda_cub3parE[1];
.global .align 1 .b8 _ZN34_INTERNAL_ef036635_4_k_cu_e35814156thrust24THRUST_300001_SM_1000_NS8cuda_cub10par_nosyncE[1];
.global .align 1 .b8 _ZN34_INTERNAL_ef036635_4_k_cu_e35814156thrust24THRUST_300001_SM_1000_NS6system6detail10sequential3seqE[1];
.global .align 1 .b8 _ZN34_INTERNAL_ef036635_4_k_cu_e35814156thrust24THRUST_300001_SM_1000_NS12placeholders2_1E[1];
.global .align 1 .b8 _ZN34_INTERNAL_ef036635_4_k_cu_e35814156thrust24THRUST_300001_SM_1000_NS12placeholders2_2E[1];
.global .align 1 .b8 _ZN34_INTERNAL_ef036635_4_k_cu_e35814156thrust24THRUST_300001_SM_1000_NS12placeholders2_3E[1];
.global .align 1 .b8 _ZN34_INTERNAL_ef036635_4_k_cu_e35814156thrust24THRUST_300001_SM_1000_NS12placeholders2_4E[1];
.global .align 1 .b8 _ZN34_INTERNAL_ef036635_4_k_cu_e35814156thrust24THRUST_300001_SM_1000_NS12placeholders2_5E[1];
.global .align 1 .b8 _ZN34_INTERNAL_ef036635_4_k_cu_e35814156thrust24THRUST_300001_SM_1000_NS12placeholders2_6E[1];
.global .align 1 .b8 _ZN34_INTERNAL_ef036635_4_k_cu_e35814156thrust24THRUST_300001_SM_1000_NS12placeholders2_7E[1];
.global .align 1 .b8 _ZN34_INTERNAL_ef036635_4_k_cu_e35814156thrust24THRUST_300001_SM_1000_NS12placeholders2_8E[1];
.global .align 1 .b8 _ZN34_INTERNAL_ef036635_4_k_cu_e35814156thrust24THRUST_300001_SM_1000_NS12placeholders2_9E[1];
.global .align 1 .b8 _ZN34_INTERNAL_ef036635_4_k_cu_e35814156thrust24THRUST_300001_SM_1000_NS12placeholders3_10E[1];
.global .align 1 .b8 _ZN34_INTERNAL_ef036635_4_k_cu_e35814156thrust24THRUST_300001_SM_1000_NS3seqE[1];

.visible .entry _Z15matrixMulKernelIfEvPT_PKS0_S3_m(
	.param .u64 .ptr .align 1 _Z15matrixMulKernelIfEvPT_PKS0_S3_m_param_0,
	.param .u64 .ptr .align 1 _Z15matrixMulKernelIfEvPT_PKS0_S3_m_param_1,
	.param .u64 .ptr .align 1 _Z15matrixMulKernelIfEvPT_PKS0_S3_m_param_2,
	.param .u64 _Z15matrixMulKernelIfEvPT_PKS0_S3_m_param_3
)
{
	.reg .pred 	%p<10>;
	.reg .b32 	%r<9>;
	.reg .b32 	%f<55>;
	.reg .b64 	%rd<75>;

	ld.param.u64 	%rd25, [_Z15matrixMulKernelIfEvPT_PKS0_S3_m_param_0];
	ld.param.u64 	%rd27, [_Z15matrixMulKernelIfEvPT_PKS0_S3_m_param_1];
	ld.param.u64 	%rd28, [_Z15matrixMulKernelIfEvPT_PKS0_S3_m_param_2];
	ld.param.u64 	%rd26, [_Z15matrixMulKernelIfEvPT_PKS0_S3_m_param_3];
	cvta.to.global.u64 	%rd1, %rd28;
	cvta.to.global.u64 	%rd2, %rd27;
	mov.u32 	%r1, %ctaid.x;
	mov.u32 	%r2, %ntid.x;
	mov.u32 	%r3, %tid.x;
	mad.lo.s32 	%r4, %r1, %r2, %r3;
	cvt.u64.u32 	%rd3, %r4;
	mov.u32 	%r5, %ctaid.y;
	mov.u32 	%r6, %ntid.y;
	mov.u32 	%r7, %tid.y;
	mad.lo.s32 	%r8, %r5, %r6, %r7;
	cvt.u64.u32 	%rd4, %r8;
	max.u64 	%rd29, %rd4, %rd3;
	setp.ge.u64 	%p1, %rd29, %rd26;
	@%p1 bra 	$L__BB0_12;
	cvta.to.global.u64 	%rd31, %rd25;
	mul.lo.s64 	%rd5, %rd26, %rd4;
	add.s64 	%rd32, %rd5, %rd3;
	shl.b64 	%rd33, %rd32, 2;
	add.s64 	%rd6, %rd31, %rd33;
	ld.global.f32 	%f52, [%rd6];
	and.b64  	%rd7, %rd26, 7;
	setp.lt.u64 	%p2, %rd26, 8;
	mov.b64 	%rd73, 0;
	@%p2 bra 	$L__BB0_4;
	and.b64  	%rd73, %rd26, -8;
	shl.b64 	%rd34, %rd3, 2;
	add.s64 	%rd70, %rd1, %rd34;
	shl.b64 	%rd10, %rd26, 5;
	shl.b64 	%rd35, %rd5, 2;
	add.s64 	%rd36, %rd35, %rd2;
	add.s64 	%rd69, %rd36, 16;
	shl.b64 	%rd12, %rd26, 2;
	mov.u64 	%rd71, %rd73;
$L__BB0_3:
	.pragma "nounroll";
	ld.global.f32 	%f9, [%rd69+-16];
	ld.global.f32 	%f10, [%rd70];
	fma.rn.f32 	%f11, %f9, %f10, %f52;
	st.global.f32 	[%rd6], %f11;
	ld.global.f32 	%f12, [%rd69+-12];
	add.s64 	%rd37, %rd70, %rd12;
	ld.global.f32 	%f13, [%rd37];
	fma.rn.f32 	%f14, %f12, %f13, %f11;
	st.global.f32 	[%rd6], %f14;
	ld.global.f32 	%f15, [%rd69+-8];
	add.s64 	%rd38, %rd37, %rd12;
	ld.global.f32 	%f16, [%rd38];
	fma.rn.f32 	%f17, %f15, %f16, %f14;
	st.global.f32 	[%rd6], %f17;
	ld.global.f32 	%f18, [%rd69+-4];
	add.s64 	%rd39, %rd38, %rd12;
	ld.global.f32 	%f19, [%rd39];
	fma.rn.f32 	%f20, %f18, %f19, %f17;
	st.global.f32 	[%rd6], %f20;
	ld.global.f32 	%f21, [%rd69];
	add.s64 	%rd40, %rd39, %rd12;
	ld.global.f32 	%f22, [%rd40];
	fma.rn.f32 	%f23, %f21, %f22, %f20;
	st.global.f32 	[%rd6], %f23;
	ld.global.f32 	%f24, [%rd69+4];
	add.s64 	%rd41, %rd40, %rd12;
	ld.global.f32 	%f25, [%rd41];
	fma.rn.f32 	%f26, %f24, %f25, %f23;
	st.global.f32 	[%rd6], %f26;
	ld.global.f32 	%f27, [%rd69+8];
	add.s64 	%rd42, %rd41, %rd12;
	ld.global.f32 	%f28, [%rd42];
	fma.rn.f32 	%f29, %f27, %f28, %f26;
	st.global.f32 	[%rd6], %f29;
	ld.global.f32 	%f30, [%rd69+12];
	add.s64 	%rd43, %rd42, %rd12;
	ld.global.f32 	%f31, [%rd43];
	fma.rn.f32 	%f52, %f30, %f31, %f29;
	st.global.f32 	[%rd6], %f52;
	add.s64 	%rd71, %rd71, -8;
	add.s64 	%rd70, %rd70, %rd10;
	add.s64 	%rd69, %rd69, 32;
	setp.ne.s64 	%p3, %rd71, 0;
	@%p3 bra 	$L__BB0_3;
$L__BB0_4:
	setp.eq.s64 	%p4, %rd7, 0;
	@%p4 bra 	$L__BB0_12;
	and.b64  	%rd20, %rd26, 3;
	setp.lt.u64 	%p5, %rd7, 4;
	@%p5 bra 	$L__BB0_7;
	add.s64 	%rd44, %rd73, %rd5;
	shl.b64 	%rd45, %rd44, 2;
	add.s64 	%rd46, %rd2, %rd45;
	ld.global.f32 	%f32, [%rd46];
	mad.lo.s64 	%rd47, %rd73, %rd26, %rd3;
	shl.b64 	%rd48, %rd47, 2;
	add.s64 	%rd49, %rd1, %rd48;
	ld.global.f32 	%f33, [%rd49];
	fma.rn.f32 	%f34, %f32, %f33, %f52;
	st.global.f32 	[%rd6], %f34;
	ld.global.f32 	%f35, [%rd46+4];
	shl.b64 	%rd50, %rd26, 2;
	add.s64 	%rd51, %rd49, %rd50;
	ld.global.f32 	%f36, [%rd51];
	fma.rn.f32 	%f37, %f35, %f36, %f34;
	st.global.f32 	[%rd6], %f37;
	ld.global.f32 	%f38, [%rd46+8];
	add.s64 	%rd52, %rd51, %rd50;
	ld.global.f32 	%f39, [%rd52];
	fma.rn.f32 	%f40, %f38, %f39, %f37;
	st.global.f32 	[%rd6], %f40;
	ld.global.f32 	%f41, [%rd46+12];
	add.s64 	%rd53, %rd52, %rd50;
	ld.global.f32 	%f42, [%rd53];
	fma.rn.f32 	%f52, %f41, %f42, %f40;
	st.global.f32 	[%rd6], %f52;
	add.s64 	%rd73, %rd73, 4;
$L__BB0_7:
	setp.eq.s64 	%p6, %rd20, 0;
	@%p6 bra 	$L__BB0_12;
	setp.eq.s64 	%p7, %rd20, 1;
	@%p7 bra 	$L__BB0_10;
	add.s64 	%rd54, %rd73, %rd5;
	shl.b64 	%rd55, %rd54, 2;
	add.s64 	%rd56, %rd2, %rd55;
	ld.global.f32 	%f43, [%rd56];
	mad.lo.s64 	%rd57, %rd73, %rd26, %rd3;
	shl.b64 	%rd58, %rd57, 2;
	add.s64 	%rd59, %rd1, %rd58;
	ld.global.f32 	%f44, [%rd59];
	fma.rn.f32 	%f45, %f43, %f44, %f52;
	st.global.f32 	[%rd6], %f45;
	ld.global.f32 	%f46, [%rd56+4];
	shl.b64 	%rd60, %rd26, 2;
	add.s64 	%rd61, %rd59, %rd60;
	ld.global.f32 	%f47, [%rd61];
	fma.rn.f32 	%f52, %f46, %f47, %f45;
	st.global.f32 	[%rd6], %f52;
	add.s64 	%rd73, %rd73, 2;
$L__BB0_10:
	and.b64  	%rd62, %rd26, 1;
	setp.eq.b64 	%p8, %rd62, 1;
	not.pred 	%p9, %p8;
	@%p9 bra 	$L__BB0_12;
	add.s64 	%rd63, %rd73, %rd5;
	shl.b64 	%rd64, %rd63, 2;
	add.s64 	%rd65, %rd2, %rd64;
	ld.global.f32 	%f48, [%rd65];
	mad.lo.s64 	%rd66, %rd73, %rd26, %rd3;
	shl.b64 	%rd67, %rd66, 2;
	add.s64 	%rd68, %rd1, %rd67;
	ld.global.f32 	%f49, [%rd68];
	fma.rn.f32 	%f50, %f48, %f49, %f52;
	st.global.f32 	[%rd6], %f50;
$L__BB0_12:
	ret;

}
	// .globl	_ZN3cub18CUB_300001_SM_10006detail11EmptyKernelIvEEvv
.visible .entry _ZN3cub18CUB_300001_SM_10006detail11EmptyKernelIvEEvv()
{


	ret;

}
	// .globl	_ZN3cub18CUB_300001_SM_10006detail8for_each13static_kernelINS2_12policy_hub_t12policy_500_tEmN6thrust24THRUST_300001_SM_1000_NS8cuda_cub20__uninitialized_fill7functorINS7_10device_ptrIfEEfEEEEvT0_T1_
.visible .entry _ZN3cub18CUB_300001_SM_10006detail8for_each13static_kernelINS2_12policy_hub_t12policy_500_tEmN6thrust24THRUST_300001_SM_1000_NS8cuda_cub20__uninitialized_fill7functorINS7_10device_ptrIfEEfEEEEvT0_T1_(
	.param .u64 _ZN3cub18CUB_300001_SM_10006detail8for_each13static_kernelINS2_12policy_hub_t12policy_500_tEmN6thrust24THRUST_300001_SM_1000_NS8cuda_cub20__uninitialized_fill7functorINS7_10device_ptrIfEEfEEEEvT0_T1__param_0,
	.param .align 8 .b8 _ZN3cub18CUB_300001_SM_10006detail8for_each13static_kernelINS2_12policy_hub_t12policy_500_tEmN6thrust24THRUST_300001_SM_1000_NS8cuda_cub20__uninitialized_fill7functorINS7_10device_ptrIfEEfEEEEvT0_T1__param_1[16]
)
.maxntid 256
{
	.reg .pred 	%p<4>;
	.reg .b16 	%rs<5>;
	.reg .b32 	%r<10>;
	.reg .b32 	%f<3>;
	.reg .b64 	%rd<16>;

	ld.param.f32 	%f2, [_ZN3cub18CUB_300001_SM_10006detail8for_each13static_kernelINS2_12policy_hub_t12policy_500_tEmN6thrust24THRUST_300001_SM_1000_NS8cuda_cub20__uninitialized_fill7functorINS7_10device_ptrIfEEfEEEEvT0_T1__param_1+8];
	ld.param.u64 	%rd4, [_ZN3cub18CUB_300001_SM_10006detail8for_each13static_kernelINS2_12policy_hub_t12policy_500_tEmN6thrust24THRUST_300001_SM_1000_NS8cuda_cub20__uninitialized_fill7functorINS7_10device_ptrIfEEfEEEEvT0_T1__param_1];
	ld.param.u64 	%rd5, [_ZN3cub18CUB_300001_SM_10006detail8for_each13static_kernelINS2_12policy_hub_t12policy_500_tEmN6thrust24THRUST_300001_SM_1000_NS8cuda_cub20__uninitialized_fill7functorINS7_10device_ptrIfEEfEEEEvT0_T1__param_0];
	mov.u32 	%r7, %ctaid.x;
	mul.wide.u32 	%rd1, %r7, 512;
	sub.s64 	%rd2, %rd5, %rd1;
	setp.lt.u64 	%p1, %rd2, 512;
	@%p1 bra 	$L__BB2_2;
	mov.u32 	%r9, %tid.x;
	cvta.to.global.u64 	%rd11, %rd4;
	cvt.u64.u32 	%rd12, %r9;
	add.s64 	%rd13, %rd1, %rd12;
	shl.b64 	%rd14, %rd13, 2;
	add.s64 	%rd15, %rd11, %rd14;
	st.global.f32 	[%rd15], %f2;
	st.global.f32 	[%rd15+1024], %f2;
	bra.uni 	$L__BB2_6;
$L__BB2_2:
	cvta.to.global.u64 	%rd6, %rd4;
	mov.u32 	%r1, %tid.x;
	cvt.u64.u32 	%rd7, %r1;
	setp.le.u64 	%p2, %rd2, %rd7;
	add.s64 	%rd8, %rd1, %rd7;
	shl.b64 	%rd9, %rd8, 2;
	add.s64 	%rd3, %rd6, %rd9;
	@%p2 bra 	$L__BB2_4;
	st.global.f32 	[%rd3], %f2;
$L__BB2_4:
	add.s32 	%r8, %r1, 256;
	cvt.u64.u32 	%rd10, %r8;
	setp.le.u64 	%p3, %rd2, %rd10;
	@%p3 bra 	$L__BB2_6;
	st.global.f32 	[%rd3+1024], %f2;
$L__BB2_6:
	ret;

}


// ===== COMPILED SASS (sm_100) =====

	.target	sm_100

	.elftype	@"ET_EXEC"


//--------------------- .note.nv.tkinfo           --------------------------
	.section	.note.nv.tkinfo,"",@"SHT_NOTE"
	.sectionflags	@"SHF_NOTE_NV_TKINFO"
	.tkinfo
        /*0018*/ 	.word	0x00000002
        /*0030*/ 	.string	""
        /*0030*/ 	.string	"ptxas"
        /*0030*/ 	.string	"Cuda compilation tools, release 13.0, V13.0.88"
        /*0030*/ 	.string	"Build cuda_13.0.r13.0/compiler.36424714_0"
        /*0030*/ 	.string	"-arch sm_100 -m 64 "



//--------------------- .note.nv.cuinfo           --------------------------
	.section	.note.nv.cuinfo,"",@"SHT_NOTE"
	.sectionflags	@"SHF_NOTE_NV_CUINFO"
        /*0018*/ 	.short	0x0002
        /*001a*/ 	.short	0x0064
        /*001c*/ 	.short	0x0082
	.zero		2


//--------------------- .nv.info                  --------------------------
	.section	.nv.info,"",@"SHT_CUDA_INFO"
	.align	4


	//----- nvinfo : EIATTR_REGCOUNT
	.align		4
        /*0000*/ 	.byte	0x04, 0x2f
        /*0002*/ 	.short	(.L_44 - .L_43)
	.align		4
.L_43:
        /*0004*/ 	.word	index@(_Z15matrixMulKernelIfEvPT_PKS0_S3_m)
        /*0008*/ 	.word	0x00000020


	//----- nvinfo : EIATTR_FRAME_SIZE
	.align		4
.L_44:
        /*000c*/ 	.byte	0x04, 0x11
        /*000e*/ 	.short	(.L_46 - .L_45)
	.align		4
.L_45:
        /*0010*/ 	.word	index@(_Z15matrixMulKernelIfEvPT_PKS0_S3_m)
        /*0014*/ 	.word	0x00000000


	//----- nvinfo : EIATTR_REGCOUNT
	.align		4
.L_46:
        /*0018*/ 	.byte	0x04, 0x2f
        /*001a*/ 	.short	(.L_48 - .L_47)
	.align		4
.L_47:
        /*001c*/ 	.word	index@(_ZN3cub18CUB_300001_SM_10006detail11EmptyKernelIvEEvv)
        /*0020*/ 	.word	0x00000004


	//----- nvinfo : EIATTR_FRAME_SIZE
	.align		4
.L_48:
        /*0024*/ 	.byte	0x04, 0x11
        /*0026*/ 	.short	(.L_50 - .L_49)
	.align		4
.L_49:
        /*0028*/ 	.word	index@(_ZN3cub18CUB_300001_SM_10006detail11EmptyKernelIvEEvv)
        /*002c*/ 	.word	0x00000000


	//----- nvinfo : EIATTR_REGCOUNT
	.align		4
.L_50:
        /*0030*/ 	.byte	0x04, 0x2f
        /*0032*/ 	.short	(.L_52 - .L_51)
	.align		4
.L_51:
        /*0034*/ 	.word	index@(_ZN3cub18CUB_300001_SM_10006detail8for_each13static_kernelINS2_12policy_hub_t12policy_500_tEmN6thrust24THRUST_300001_SM_1000_NS8cuda_cub20__uninitialized_fill7functorINS7_10device_ptrIfEEfEEEEvT0_T1_)
        /*0038*/ 	.word	0x00000008


	//----- nvinfo : EIATTR_FRAME_SIZE
	.align		4
.L_52:
        /*003c*/ 	.byte	0x04, 0x11
        /*003e*/ 	.short	(.L_54 - .L_53)
	.align		4
.L_53:
        /*0040*/ 	.word	index@(_ZN3cub18CUB_300001_SM_10006detail8for_each13static_kernelINS2_12policy_hub_t12policy_500_tEmN6thrust24THRUST_300001_SM_1000_NS8cuda_cub20__uninitialized_fill7functorINS7_10device_ptrIfEEfEEEEvT0_T1_)
        /*0044*/ 	.word	0x00000000


	//----- nvinfo : EIATTR_MIN_STACK_SIZE
	.align		4
.L_54:
        /*0048*/ 	.byte	0x04, 0x12
        /*004a*/ 	.short	(.L_56 - .L_55)
	.align		4
.L_55:
        /*004c*/ 	.word	index@(_ZN3cub18CUB_300001_SM_10006detail8for_each13static_kernelINS2_12policy_hub_t12policy_500_tEmN6thrust24THRUST_300001_SM_1000_NS8cuda_cub20__uninitialized_fill7functorINS7_10device_ptrIfEEfEEEEvT0_T1_)
        /*0050*/ 	.word	0x00000000


	//----- nvinfo : EIATTR_MIN_STACK_SIZE
	.align		4
.L_56:
        /*0054*/ 	.byte	0x04, 0x12
        /*0056*/ 	.short	(.L_58 - .L_57)
	.align		4
.L_57:
        /*0058*/ 	.word	index@(_ZN3cub18CUB_300001_SM_10006detail11EmptyKernelIvEEvv)
        /*005c*/ 	.word	0x00000000


	//----- nvinfo : EIATTR_MIN_STACK_SIZE
	.align		4
.L_58:
        /*0060*/ 	.byte	0x04, 0x12
        /*0062*/ 	.short	(.L_60 - .L_59)
	.align		4
.L_59:
        /*0064*/ 	.word	index@(_Z15matrixMulKernelIfEvPT_PKS0_S3_m)
        /*0068*/ 	.word	0x00000000
.L_60:


//--------------------- .nv.compat                --------------------------
	.section	.nv.compat,"",@"SHT_CUDA_COMPAT_INFO"
	.align	4
        /*0000*/ 	.byte	0x02, 0x09, 0x00, 0x00, 0x02, 0x02, 0x01, 0x00, 0x02, 0x05, 0x05, 0x00, 0x03, 0x07, 0x01, 0x01
        /*0010*/ 	.byte	0x02, 0x03, 0x00, 0x00, 0x02, 0x06, 0x01, 0x00, 0x04, 0x0b, 0x08, 0x00, 0x09, 0x00, 0x00, 0x00
        /*0020*/ 	.byte	0x00, 0x00, 0x00, 0x00


//--------------------- .nv.info._ZN3cub18CUB_300001_SM_10006detail8for_each13static_kernelINS2_12policy_hub_t12policy_500_tEmN6thrust24THRUST_300001_SM_1000_NS8cuda_cub20__uninitialized_fill7functorINS7_10device_ptrIfEEfEEEEvT0_T1_ --------------------------
	.section	.nv.info._ZN3cub18CUB_300001_SM_10006detail8for_each13static_kernelINS2_12policy_hub_t12policy_500_tEmN6thrust24THRUST_300001_SM_1000_NS8cuda_cub20__uninitialized_fill7functorINS7_10device_ptrIfEEfEEEEvT0_T1_,"",@"SHT_CUDA_INFO"
	.sectionflags	@""
	.align	4


	//----- nvinfo : EIATTR_CUDA_API_VERSION
	.align		4
        /*0000*/ 	.byte	0x04, 0x37
        /*0002*/ 	.short	(.L_62 - .L_61)
.L_61:
        /*0004*/ 	.word	0x00000082


	//----- nvinfo : EIATTR_KPARAM_INFO
	.align		4
.L_62:
        /*0008*/ 	.byte	0x04, 0x17
        /*000a*/ 	.short	(.L_64 - .L_63)
.L_63:
        /*000c*/ 	.word	0x00000000
        /*0010*/ 	.short	0x0001
        /*0012*/ 	.short	0x0008
        /*0014*/ 	.byte	0x00, 0xf0, 0x41, 0x00


	//----- nvinfo : EIATTR_KPARAM_INFO
	.align		4
.L_64:
        /*0018*/ 	.byte	0x04, 0x17
        /*001a*/ 	.short	(.L_66 - .L_65)
.L_65:
        /*001c*/ 	.word	0x00000000
        /*0020*/ 	.short	0x0000
        /*0022*/ 	.short	0x0000
        /*0024*/ 	.byte	0x00, 0xf0, 0x21, 0x00


	//----- nvinfo : EIATTR_SPARSE_MMA_MASK
	.align		4
.L_66:
        /*0028*/ 	.byte	0x03, 0x50
        /*002a*/ 	.short	0x0000


	//----- nvinfo : EIATTR_MAXREG_COUNT
	.align		4
        /*002c*/ 	.byte	0x03, 0x1b
        /*002e*/ 	.short	0x00ff


	//----- nvinfo : EIATTR_MERCURY_ISA_VERSION
	.align		4
        /*0030*/ 	.byte	0x03, 0x5f
        /*0032*/ 	.short	0x0101


	//----- nvinfo : EIATTR_VRC_CTA_INIT_COUNT
	.align		4
        /*0034*/ 	.byte	0x02, 0x4a
	.zero		1
	.zero		1


	//----- nvinfo : EIATTR_EXIT_INSTR_OFFSETS
	.align		4
        /*0038*/ 	.byte	0x04, 0x1c
        /*003a*/ 	.short	(.L_68 - .L_67)


	//   ....[0]....
.L_67:
        /*003c*/ 	.word	0x00000130


	//   ....[1]....
        /*0040*/ 	.word	0x00000230


	//   ....[2]....
        /*0044*/ 	.word	0x00000260


	//----- nvinfo : EIATTR_MAX_THREADS
	.align		4
.L_68:
        /*0048*/ 	.byte	0x04, 0x05
        /*004a*/ 	.short	(.L_70 - .L_69)
.L_69:
        /*004c*/ 	.word	0x00000100
        /*0050*/ 	.word	0x00000001
        /*0054*/ 	.word	0x00000001


	//----- nvinfo : EIATTR_CBANK_PARAM_SIZE
	.align		4
.L_70:
        /*0058*/ 	.byte	0x03, 0x19
        /*005a*/ 	.short	0x0018


	//----- nvinfo : EIATTR_PARAM_CBANK
	.align		4
        /*005c*/ 	.byte	0x04, 0x0a
        /*005e*/ 	.short	(.L_72 - .L_71)
	.align		4
.L_71:
        /*0060*/ 	.word	index@(.nv.constant0._ZN3cub18CUB_300001_SM_10006detail8for_each13static_kernelINS2_12policy_hub_t12policy_500_tEmN6thrust24THRUST_300001_SM_1000_NS8cuda_cub20__uninitialized_fill7functorINS7_10device_ptrIfEEfEEEEvT0_T1_)
        /*0064*/ 	.short	0x0380
        /*0066*/ 	.short	0x0018


	//----- nvinfo : EIATTR_SW_WAR
	.align		4
.L_72:
        /*0068*/ 	.byte	0x04, 0x36
        /*006a*/ 	.short	(.L_74 - .L_73)
.L_73:
        /*006c*/ 	.word	0x00000008
.L_74:


//--------------------- .nv.info._ZN3cub18CUB_300001_SM_10006detail11EmptyKernelIvEEvv --------------------------
	.section	.nv.info._ZN3cub18CUB_300001_SM_10006detail11EmptyKernelIvEEvv,"",@"SHT_CUDA_INFO"
	.sectionflags	@""
	.align	4


	//----- nvinfo : EIATTR_CUDA_API_VERSION
	.align		4
        /*0000*/ 	.byte	0x04, 0x37
        /*0002*/ 	.short	(.L_76 - .L_75)
.L_75:
        /*0004*/ 	.word	0x00000082


	//----- nvinfo : EIATTR_SPARSE_MMA_MASK
	.align		4
.L_76:
        /*0008*/ 	.byte	0x03, 0x50
        /*000a*/ 	.short	0x0000


	//----- nvinfo : EIATTR_MAXREG_COUNT
	.align		4
        /*000c*/ 	.byte	0x03, 0x1b
        /*000e*/ 	.short	0x00ff


	//----- nvinfo : EIATTR_MERCURY_ISA_VERSION
	.align		4
        /*0010*/ 	.byte	0x03, 0x5f
        /*0012*/ 	.short	0x0101


	//----- nvinfo : EIATTR_VRC_CTA_INIT_COUNT
	.align		4
        /*0014*/ 	.byte	0x02, 0x4a
	.zero		1
	.zero		1


	//----- nvinfo : EIATTR_EXIT_INSTR_OFFSETS
	.align		4
        /*0018*/ 	.byte	0x04, 0x1c
        /*001a*/ 	.short	(.L_78 - .L_77)


	//   ....[0]....
.L_77:
        /*001c*/ 	.word	0x00000010


	//----- nvinfo : EIATTR_SW_WAR
	.align		4
.L_78:
        /*0020*/ 	.byte	0x04, 0x36
        /*0022*/ 	.short	(.L_80 - .L_79)
.L_79:
        /*0024*/ 	.word	0x00000008
.L_80:


//--------------------- .nv.info._Z15matrixMulKernelIfEvPT_PKS0_S3_m --------------------------
	.section	.nv.info._Z15matrixMulKernelIfEvPT_PKS0_S3_m,"",@"SHT_CUDA_INFO"
	.sectionflags	@""
	.align	4


	//----- nvinfo : EIATTR_CUDA_API_VERSION
	.align		4
        /*0000*/ 	.byte	0x04, 0x37
        /*0002*/ 	.short	(.L_82 - .L_81)
.L_81:
        /*0004*/ 	.word	0x00000082


	//----- nvinfo : EIATTR_KPARAM_INFO
	.align		4
.L_82:
        /*0008*/ 	.byte	0x04, 0x17
        /*000a*/ 	.short	(.L_84 - .L_83)
.L_83:
        /*000c*/ 	.word	0x00000000
        /*0010*/ 	.short	0x0003
        /*0012*/ 	.short	0x0018
        /*0014*/ 	.byte	0x00, 0xf0, 0x21, 0x00


	//----- nvinfo : EIATTR_KPARAM_INFO
	.align		4
.L_84:
        /*0018*/ 	.byte	0x04, 0x17
        /*001a*/ 	.short	(.L_86 - .L_85)
.L_85:
        /*001c*/ 	.word	0x00000000
        /*0020*/ 	.short	0x0002
        /*0022*/ 	.short	0x0010
        /*0024*/ 	.byte	0x00, 0xf5, 0x21, 0x00


	//----- nvinfo : EIATTR_KPARAM_INFO
	.align		4
.L_86:
        /*0028*/ 	.byte	0x04, 0x17
        /*002a*/ 	.short	(.L_88 - .L_87)
.L_87:
        /*002c*/ 	.word	0x00000000
        /*0030*/ 	.short	0x0001
        /*0032*/ 	.short	0x0008
        /*0034*/ 	.byte	0x00, 0xf5, 0x21, 0x00


	//----- nvinfo : EIATTR_KPARAM_INFO
	.align		4
.L_88:
        /*0038*/ 	.byte	0x04, 0x17
        /*003a*/ 	.short	(.L_90 - .L_89)
.L_89:
        /*003c*/ 	.word	0x00000000
        /*0040*/ 	.short	0x0000
        /*0042*/ 	.short	0x0000
        /*0044*/ 	.byte	0x00, 0xf5, 0x21, 0x00


	//----- nvinfo : EIATTR_SPARSE_MMA_MASK
	.align		4
.L_90:
        /*0048*/ 	.byte	0x03, 0x50
        /*004a*/ 	.short	0x0000


	//----- nvinfo : EIATTR_MAXREG_COUNT
	.align		4
        /*004c*/ 	.byte	0x03, 0x1b
        /*004e*/ 	.short	0x00ff


	//----- nvinfo : EIATTR_MERCURY_ISA_VERSION
	.align		4
        /*0050*/ 	.byte	0x03, 0x5f
        /*0052*/ 	.short	0x0101


	//----- nvinfo : EIATTR_VRC_CTA_INIT_COUNT
	.align		4
        /*0054*/ 	.byte	0x02, 0x4a
	.zero		1
	.zero		1


	//----- nvinfo : EIATTR_EXIT_INSTR_OFFSETS
	.align		4
        /*0058*/ 	.byte	0x04, 0x1c
        /*005a*/ 	.short	(.L_92 - .L_91)


	//   ....[0]....
.L_91:
        /*005c*/ 	.word	0x000000f0


	//   ....[1]....
        /*0060*/ 	.word	0x00000680


	//   ....[2]....
        /*0064*/ 	.word	0x00000960


	//   ....[3]....
        /*0068*/ 	.word	0x00000b70


	//   ....[4]....
        /*006c*/ 	.word	0x00000ca0


	//----- nvinfo : EIATTR_CBANK_PARAM_SIZE
	.align		4
.L_92:
        /*0070*/ 	.byte	0x03, 0x19
        /*0072*/ 	.short	0x0020


	//----- nvinfo : EIATTR_PARAM_CBANK
	.align		4
        /*0074*/ 	.byte	0x04, 0x0a
        /*0076*/ 	.short	(.L_94 - .L_93)
	.align		4
.L_93:
        /*0078*/ 	.word	index@(.nv.constant0._Z15matrixMulKernelIfEvPT_PKS0_S3_m)
        /*007c*/ 	.short	0x0380
        /*007e*/ 	.short	0x0020


	//----- nvinfo : EIATTR_SW_WAR
	.align		4
.L_94:
        /*0080*/ 	.byte	0x04, 0x36
        /*0082*/ 	.short	(.L_96 - .L_95)
.L_95:
        /*0084*/ 	.word	0x00000008
.L_96:


//--------------------- .nv.callgraph             --------------------------
	.section	.nv.callgraph,"",@"SHT_CUDA_CALLGRAPH"
	.align	4
	.sectionentsize	8
	.align		4
        /*0000*/ 	.word	0x00000000
	.align		4
        /*0004*/ 	.word	0xffffffff
	.align		4
        /*0008*/ 	.word	0x00000000
	.align		4
        /*000c*/ 	.word	0xfffffffe
	.align		4
        /*0010*/ 	.word	0x00000000
	.align		4
        /*0014*/ 	.word	0xfffffffd
	.align		4
        /*0018*/ 	.word	0x00000000
	.align		4
        /*001c*/ 	.word	0xfffffffc


//--------------------- .nv.constant4             --------------------------
	.section	.nv.constant4,"a",@progbits
	.align	8
	.align		8
.nv.constant4:
        /*0000*/ 	.dword	_ZN34_INTERNAL_ef036635_4_k_cu_e35814154cuda3std3__45__cpo5beginE
	.align		8
        /*0008*/ 	.dword	_ZN34_INTERNAL_ef036635_4_k_cu_e35814154cuda3std3__45__cpo3endE
	.align		8
        /*0010*/ 	.dword	_ZN34_INTERNAL_ef036635_4_k_cu_e35814154cuda3std3__45__cpo6cbeginE
	.align		8
        /*0018*/ 	.dword	_ZN34_INTERNAL_ef036635_4_k_cu_e35814154cuda3std3__45__cpo4cendE
	.align		8
        /*0020*/ 	.dword	_ZN34_INTERNAL_ef036635_4_k_cu_e35814154cuda3std3__45__cpo6rbeginE
	.align		8
        /*0028*/ 	.dword	_ZN34_INTERNAL_ef036635_4_k_cu_e35814154cuda3std3__45__cpo4rendE
	.align		8
        /*0030*/ 	.dword	_ZN34_INTERNAL_ef036635_4_k_cu_e35814154cuda3std3__45__cpo7crbeginE
	.align		8
        /*0038*/ 	.dword	_ZN34_INTERNAL_ef036635_4_k_cu_e35814154cuda3std3__45__cpo5crendE
	.align		8
        /*0040*/ 	.dword	_ZN34_INTERNAL_ef036635_4_k_cu_e35814154cuda3std3__436_GLOBAL__N__ef036635_4_k_cu_e35814156ignoreE
	.align		8
        /*0048*/ 	.dword	_ZN34_INTERNAL_ef036635_4_k_cu_e35814154cuda3std3__419piecewise_constructE
	.align		8
        /*0050*/ 	.dword	_ZN34_INTERNAL_ef036635_4_k_cu_e35814154cuda3std3__48in_placeE
	.align		8
        /*0058*/ 	.dword	_ZN34_INTERNAL_ef036635_4_k_cu_e35814154cuda3std3__420unreachable_sentinelE
	.align		8
        /*0060*/ 	.dword	_ZN34_INTERNAL_ef036635_4_k_cu_e35814154cuda3std3__47nulloptE
	.align		8
        /*0068*/ 	.dword	_ZN34_INTERNAL_ef036635_4_k_cu_e35814154cuda3std3__48unexpectE
	.align		8
        /*0070*/ 	.dword	_ZN34_INTERNAL_ef036635_4_k_cu_e35814154cuda3std6ranges3__45__cpo4swapE
	.align		8
        /*0078*/ 	.dword	_ZN34_INTERNAL_ef036635_4_k_cu_e35814154cuda3std6ranges3__45__cpo9iter_moveE
	.align		8
        /*0080*/ 	.dword	_ZN34_INTERNAL_ef036635_4_k_cu_e35814154cuda3std6ranges3__45__cpo5beginE
	.align		8
        /*0088*/ 	.dword	_ZN34_INTERNAL_ef036635_4_k_cu_e35814154cuda3std6ranges3__45__cpo3endE
	.align		8
        /*0090*/ 	.dword	_ZN34_INTERNAL_ef036635_4_k_cu_e35814154cuda3std6ranges3__45__cpo6cbeginE
	.align		8
        /*0098*/ 	.dword	_ZN34_INTERNAL_ef036635_4_k_cu_e35814154cuda3std6ranges3__45__cpo4cendE
	.align		8
        /*00a0*/ 	.dword	_ZN34_INTERNAL_ef036635_4_k_cu_e35814154cuda3std6ranges3__45__cpo7advanceE
	.align		8
        /*00a8*/ 	.dword	_ZN34_INTERNAL_ef036635_4_k_cu_e35814154cuda3std6ranges3__45__cpo9iter_swapE
	.align		8
        /*00b0*/ 	.dword	_ZN34_INTERNAL_ef036635_4_k_cu_e35814154cuda3std6ranges3__45__cpo4nextE
	.align		8
        /*00b8*/ 	.dword	_ZN34_INTERNAL_ef036635_4_k_cu_e35814154cuda3std6ranges3__45__cpo4prevE
	.align		8
        /*00c0*/ 	.dword	_ZN34_INTERNAL_ef036635_4_k_cu_e35814154cuda3std6ranges3__45__cpo4dataE
	.align		8
        /*00c8*/ 	.dword	_ZN34_INTERNAL_ef036635_4_k_cu_e35814154cuda3std6ranges3__45__cpo5cdataE
	.align		8
        /*00d0*/ 	.dword	_ZN34_INTERNAL_ef036635_4_k_cu_e35814154cuda3std6ranges3__45__cpo4sizeE
	.align		8
        /*00d8*/ 	.dword	_ZN34_INTERNAL_ef036635_4_k_cu_e35814154cuda3std6ranges3__45__cpo5ssizeE
	.align		8
        /*00e0*/ 	.dword	_ZN34_INTERNAL_ef036635_4_k_cu_e35814154cuda3std6ranges3__45__cpo8distanceE
	.align		8
        /*00e8*/ 	.dword	_ZN34_INTERNAL_ef036635_4_k_cu_e35814156thrust24THRUST_300001_SM_1000_NS8cuda_cub3parE
	.align		8
        /*00f0*/ 	.dword	_ZN34_INTERNAL_ef036635_4_k_cu_e35814156thrust24THRUST_300001_SM_1000_NS8cuda_cub10par_nosyncE
	.align		8
        /*00f8*/ 	.dword	_ZN34_INTERNAL_ef036635_4_k_cu_e35814156thrust24THRUST_300001_SM_1000_NS6system6detail10sequential3seqE
	.align		8
        /*0100*/ 	.dword	_ZN34_INTERNAL_ef036635_4_k_cu_e35814156thrust24THRUST_300001_SM_1000_NS12placeholders2_1E
	.align		8
        /*0108*/ 	.dword	_ZN34_INTERNAL_ef036635_4_k_cu_e35814156thrust24THRUST_300001_SM_1000_NS12placeholders2_2E
	.align		8
        /*0110*/ 	.dword	_ZN34_INTERNAL_ef036635_4_k_cu_e35814156thrust24THRUST_300001_SM_1000_NS12placeholders2_3E
	.align		8
        /*0118*/ 	.dword	_ZN34_INTERNAL_ef036635_4_k_cu_e35814156thrust24THRUST_300001_SM_1000_NS12placeholders2_4E
	.align		8
        /*0120*/ 	.dword	_ZN34_INTERNAL_ef036635_4_k_cu_e35814156thrust24THRUST_300001_SM_1000_NS12placeholders2_5E
	.align		8
        /*0128*/ 	.dword	_ZN34_INTERNAL_ef036635_4_k_cu_e35814156thrust24THRUST_300001_SM_1000_NS12placeholders2_6E
	.align		8
        /*0130*/ 	.dword	_ZN34_INTERNAL_ef036635_4_k_cu_e35814156thrust24THRUST_300001_SM_1000_NS12placeholders2_7E
	.align		8
        /*0138*/ 	.dword	_ZN34_INTERNAL_ef036635_4_k_cu_e35814156thrust24THRUST_300001_SM_1000_NS12placeholders2_8E
	.align		8
        /*0140*/ 	.dword	_ZN34_INTERNAL_ef036635_4_k_cu_e35814156thrust24THRUST_300001_SM_1000_NS12placeholders2_9E
	.align		8
        /*0148*/ 	.dword	_ZN34_INTERNAL_ef036635_4_k_cu_e35814156thrust24THRUST_300001_SM_1000_NS12placeholders3_10E
	.align		8
        /*0150*/ 	.dword	_ZN34_INTERNAL_ef036635_4_k_cu_e35814156thrust24THRUST_300001_SM_1000_NS3seqE


//--------------------- .text._ZN3cub18CUB_300001_SM_10006detail8for_each13static_kernelINS2_12policy_hub_t12policy_500_tEmN6thrust24THRUST_300001_SM_1000_NS8cuda_cub20__uninitialized_fill7functorINS7_10device_ptrIfEEfEEEEvT0_T1_ --------------------------
	.section	.text._ZN3cub18CUB_300001_SM_10006detail8for_each13static_kernelINS2_12policy_hub_t12policy_500_tEmN6thrust24THRUST_300001_SM_1000_NS8cuda_cub20__uninitialized_fill7functorINS7_10device_ptrIfEEfEEEEvT0_T1_,"ax",@progbits
	.align	128
        .global         _ZN3cub18CUB_300001_SM_10006detail8for_each13static_kernelINS2_12policy_hub_t12policy_500_tEmN6thrust24THRUST_300001_SM_1000_NS8cuda_cub20__uninitialized_fill7functorINS7_10device_ptrIfEEfEEEEvT0_T1_
        .type           _ZN3cub18CUB_300001_SM_10006detail8for_each13static_kernelINS2_12policy_hub_t12policy_500_tEmN6thrust24THRUST_300001_SM_1000_NS8cuda_cub20__uninitialized_fill7functorINS7_10device_ptrIfEEfEEEEvT0_T1_,@function
        .size           _ZN3cub18CUB_300001_SM_10006detail8for_each13static_kernelINS2_12policy_hub_t12policy_500_tEmN6thrust24THRUST_300001_SM_1000_NS8cuda_cub20__uninitialized_fill7functorINS7_10device_ptrIfEEfEEEEvT0_T1_,(.L_x_8 - _ZN3cub18CUB_300001_SM_10006detail8for_each13static_kernelINS2_12policy_hub_t12policy_500_tEmN6thrust24THRUST_300001_SM_1000_NS8cuda_cub20__uninitialized_fill7functorINS7_10device_ptrIfEEfEEEEvT0_T1_)
        .other          _ZN3cub18CUB_300001_SM_10006detail8for_each13static_kernelINS2_12policy_hub_t12policy_500_tEmN6thrust24THRUST_300001_SM_1000_NS8cuda_cub20__uninitialized_fill7functorINS7_10device_ptrIfEEfEEEEvT0_T1_,@"STO_CUDA_ENTRY STV_DEFAULT"
_ZN3cub18CUB_300001_SM_10006detail8for_each13static_kernelINS2_12policy_hub_t12policy_500_tEmN6thrust24THRUST_300001_SM_1000_NS8cuda_cub20__uninitialized_fill7functorINS7_10device_ptrIfEEfEEEEvT0_T1_:
.text._ZN3cub18CUB_300001_SM_10006detail8for_each13static_kernelINS2_12policy_hub_t12policy_500_tEmN6thrust24THRUST_300001_SM_1000_NS8cuda_cub20__uninitialized_fill7functorINS7_10device_ptrIfEEfEEEEvT0_T1_:
[----:B------:R-:W-:Y:S08]  /*0000*/  LDC R1, c[0x0][0x37c] ;  /* 0x0000df00ff017b82 */ /* 0x000ff00000000800 */
[----:B------:R-:W0:Y:S01]  /*0010*/  S2UR UR4, SR_CTAID.X ;  /* 0x00000000000479c3 */ /* 0x000e220000002500 */
[----:B------:R-:W1:Y:S01]  /*0020*/  LDCU.64 UR6, c[0x0][0x380] ;  /* 0x00007000ff0677ac */ /* 0x000e620008000a00 */
[----:B------:R-:W2:Y:S01]  /*0030*/  LDCU.64 UR8, c[0x0][0x358] ;  /* 0x00006b00ff0877ac */ /* 0x000ea20008000a00 */
[----:B0-----:R-:W-:-:S04]  /*0040*/  UIMAD.WIDE.U32 UR4, UR4, 0x200, URZ ;  /* 0x00000200040478a5 */ /* 0x001fc8000f8e00ff */
[----:B-1----:R-:W-:-:S04]  /*0050*/  UIADD3 UR6, UP0, UPT, -UR4, UR6, URZ ;  /* 0x0000000604067290 */ /* 0x002fc8000ff1e1ff */
[----:B------:R-:W-:Y:S02]  /*0060*/  UIADD3.X UR7, UPT, UPT, ~UR5, UR7, URZ, UP0, !UPT ;  /* 0x0000000705077290 */ /* 0x000fe400087fe5ff */
[----:B------:R-:W-:-:S04]  /*0070*/  UISETP.GE.U32.AND UP0, UPT, UR6, 0x200, UPT ;  /* 0x000002000600788c */ /* 0x000fc8000bf06070 */
[----:B------:R-:W-:-:S09]  /*0080*/  UISETP.GE.U32.AND.EX UP0, UPT, UR7, URZ, UPT, UP0 ;  /* 0x000000ff0700728c */ /* 0x000fd2000bf06100 */
[----:B--2---:R-:W-:Y:S05]  /*0090*/  BRA.U !UP0, `(.L_x_0) ;  /* 0x0000000108287547 */ /* 0x004fea000b800000 */
[----:B------:R-:W0:Y:S01]  /*00a0*/  S2R R0, SR_TID.X ;  /* 0x0000000000007919 */ /* 0x000e220000002100 */
[----:B------:R-:W1:Y:S01]  /*00b0*/  LDCU.64 UR6, c[0x0][0x388] ;  /* 0x00007100ff0677ac */ /* 0x000e620008000a00 */
[----:B------:R-:W2:Y:S01]  /*00c0*/  LDC R5, c[0x0][0x390] ;  /* 0x0000e400ff057b82 */ /* 0x000ea20000000800 */
[----:B0-----:R-:W-:-:S05]  /*00d0*/  IADD3 R0, P0, PT, R0, UR4, RZ ;  /* 0x0000000400007c10 */ /* 0x001fca000ff1e0ff */
[----:B------:R-:W-:Y:S01]  /*00e0*/  IMAD.X R3, RZ, RZ, UR5, P0 ;  /* 0x00000005ff037e24 */ /* 0x000fe200080e06ff */
[----:B-1----:R-:W-:-:S04]  /*00f0*/  LEA R2, P0, R0, UR6, 0x2 ;  /* 0x0000000600027c11 */ /* 0x002fc8000f8010ff */
[----:B------:R-:W-:-:S05]  /*0100*/  LEA.HI.X R3, R0, UR7, R3, 0x2, P0 ;  /* 0x0000000700037c11 */ /* 0x000fca00080f1403 */
[----:B--2---:R-:W-:Y:S04]  /*0110*/  STG.E desc[UR8][R2.64], R5 ;  /* 0x0000000502007986 */ /* 0x004fe8000c101908 */
[----:B------:R-:W-:Y:S01]  /*0120*/  STG.E desc[UR8][R2.64+0x400], R5 ;  /* 0x0004000502007986 */ /* 0x000fe2000c101908 */
[----:B------:R-:W-:Y:S05]  /*0130*/  EXIT ;  /* 0x000000000000794d */ /* 0x000fea0003800000 */
.L_x_0:
[----:B------:R-:W0:Y:S01]  /*0140*/  S2R R0, SR_TID.X ;  /* 0x0000000000007919 */ /* 0x000e220000002100 */
[----:B------:R-:W-:Y:S01]  /*0150*/  IMAD.U32 R2, RZ, RZ, UR7 ;  /* 0x00000007ff027e24 */ /* 0x000fe2000f8e00ff */
[----:B------:R-:W1:Y:S01]  /*0160*/  LDCU.64 UR10, c[0x0][0x388] ;  /* 0x00007100ff0a77ac */ /* 0x000e620008000a00 */
[----:B------:R-:W-:Y:S01]  /*0170*/  IMAD.U32 R4, RZ, RZ, UR7 ;  /* 0x00000007ff047e24 */ /* 0x000fe2000f8e00ff */
[----:B0-----:R-:W-:-:S04]  /*0180*/  ISETP.LT.U32.AND P0, PT, R0, UR6, PT ;  /* 0x0000000600007c0c */ /* 0x001fc8000bf01070 */
[----:B------:R-:W-:Y:S01]  /*0190*/  ISETP.GT.U32.AND.EX P0, PT, R2, RZ, PT, P0 ;  /* 0x000000ff0200720c */ /* 0x000fe20003f04100 */
[C---:B------:R-:W-:Y:S01]  /*01a0*/  VIADD R2, R0.reuse, 0x100 ;  /* 0x0000010000027836 */ /* 0x040fe20000000000 */
[----:B------:R-:W-:-:S04]  /*01b0*/  IADD3 R0, P2, PT, R0, UR4, RZ ;  /* 0x0000000400007c10 */ /* 0x000fc8000ff5e0ff */
[----:B------:R-:W-:Y:S01]  /*01c0*/  ISETP.LT.U32.AND P1, PT, R2, UR6, PT ;  /* 0x0000000602007c0c */ /* 0x000fe2000bf21070 */
[----:B------:R-:W-:Y:S01]  /*01d0*/  IMAD.X R3, RZ, RZ, UR5, P2 ;  /* 0x00000005ff037e24 */ /* 0x000fe200090e06ff */
[----:B-1----:R-:W-:Y:S02]  /*01e0*/  LEA R2, P2, R0, UR10, 0x2 ;  /* 0x0000000a00027c11 */ /* 0x002fe4000f8410ff */
[----:B------:R-:W-:Y:S02]  /*01f0*/  ISETP.GT.U32.AND.EX P1, PT, R4, RZ, PT, P1 ;  /* 0x000000ff0400720c */ /* 0x000fe40003f24110 */
[----:B------:R-:W-:Y:S01]  /*0200*/  LEA.HI.X R3, R0, UR11, R3, 0x2, P2 ;  /* 0x0000000b00037c11 */ /* 0x000fe200090f1403 */
[----:B------:R-:W0:Y:S04]  /*0210*/  @P0 LDC R5, c[0x0][0x390] ;  /* 0x0000e400ff050b82 */ /* 0x000e280000000800 */
[----:B0-----:R0:W-:Y:S06]  /*0220*/  @P0 STG.E desc[UR8][R2.64], R5 ;  /* 0x0000000502000986 */ /* 0x0011ec000c101908 */
[----:B------:R-:W-:Y:S05]  /*0230*/  @!P1 EXIT ;  /* 0x000000000000994d */ /* 0x000fea0003800000 */
[----:B0-----:R-:W0:Y:S02]  /*0240*/  LDC R5, c[0x0][0x390] ;  /* 0x0000e400ff057b82 */ /* 0x001e240000000800 */
[----:B0-----:R-:W-:Y:S01]  /*0250*/  STG.E desc[UR8][R2.64+0x400], R5 ;  /* 0x0004000502007986 */ /* 0x001fe2000c101908 */
[----:B------:R-:W-:Y:S05]  /*0260*/  EXIT ;  /* 0x000000000000794d */ /* 0x000fea0003800000 */
.L_x_1:
[----:B------:R-:W-:-:S00]  /*0270*/  BRA `(.L_x_1) ;  /* 0xfffffffc00fc7947 */ /* 0x000fc0000383ffff */
[----:B------:R-:W-:-:S00]  /*0280*/  NOP ;  /* 0x0000000000007918 */ /* 0x000fc00000000000 */
[----:B------:R-:W-:-:S00]  /*0290*/  NOP ;  /* 0x0000000000007918 */ /* 0x000fc00000000000 */
[----:B------:R-:W-:-:S00]  /*02a0*/  NOP ;  /* 0x0000000000007918 */ /* 0x000fc00000000000 */
[----:B------:R-:W-:-:S00]  /*02b0*/  NOP ;  /* 0x0000000000007918 */ /* 0x000fc00000000000 */
[----:B------:R-:W-:-:S00]  /*02c0*/  NOP ;  /* 0x0000000000007918 */ /* 0x000fc00000000000 */
[----:B------:R-:W-:-:S00]  /*02d0*/  NOP ;  /* 0x0000000000007918 */ /* 0x000fc00000000000 */
[----:B------:R-:W-:-:S00]  /*02e0*/  NOP ;  /* 0x0000000000007918 */ /* 0x000fc00000000000 */
[----:B------:R-:W-:-:S00]  /*02f0*/  NOP ;  /* 0x0000000000007918 */ /* 0x000fc00000000000 */
.L_x_8:


//--------------------- .text._ZN3cub18CUB_300001_SM_10006detail11EmptyKernelIvEEvv --------------------------
	.section	.text._ZN3cub18CUB_300001_SM_10006detail11EmptyKernelIvEEvv,"ax",@progbits
	.align	128
        .global         _ZN3cub18CUB_300001_SM_10006detail11EmptyKernelIvEEvv
        .type           _ZN3cub18CUB_300001_SM_10006detail11EmptyKernelIvEEvv,@function
        .size           _ZN3cub18CUB_300001_SM_10006detail11EmptyKernelIvEEvv,(.L_x_9 - _ZN3cub18CUB_300001_SM_10006detail11EmptyKernelIvEEvv)
        .other          _ZN3cub18CUB_300001_SM_10006detail11EmptyKernelIvEEvv,@"STO_CUDA_ENTRY STV_DEFAULT"
_ZN3cub18CUB_300001_SM_10006detail11EmptyKernelIvEEvv:
.text._ZN3cub18CUB_300001_SM_10006detail11EmptyKernelIvEEvv:
[----:B------:R-:W-:Y:S01]  /*0000*/  LDC R1, c[0x0][0x37c] ;  /* 0x0000df00ff017b82 */ /* 0x000fe20000000800 */
[----:B------:R-:W-:Y:S05]  /*0010*/  EXIT ;  /* 0x000000000000794d */ /* 0x000fea0003800000 */
.L_x_2:
        /* <DEDUP_REMOVED lines=14> */
.L_x_9:


//--------------------- .text._Z15matrixMulKernelIfEvPT_PKS0_S3_m --------------------------
	.section	.text._Z15matrixMulKernelIfEvPT_PKS0_S3_m,"ax",@progbits
	.align	128
        .global         _Z15matrixMulKernelIfEvPT_PKS0_S3_m
        .type           _Z15matrixMulKernelIfEvPT_PKS0_S3_m,@function
        .size           _Z15matrixMulKernelIfEvPT_PKS0_S3_m,(.L_x_10 - _Z15matrixMulKernelIfEvPT_PKS0_S3_m)
        .other          _Z15matrixMulKernelIfEvPT_PKS0_S3_m,@"STO_CUDA_ENTRY STV_DEFAULT"
_Z15matrixMulKernelIfEvPT_PKS0_S3_m:
.text._Z15matrixMulKernelIfEvPT_PKS0_S3_m:
[----:B------:R-:W-:Y:S01]  /*0000*/  LDC R1, c[0x0][0x37c] ;  /* 0x0000df00ff017b82 */ /* 0x000fe20000000800 */
[----:B------:R-:W0:Y:S07]  /*0010*/  S2R R11, SR_TID.X ;  /* 0x00000000000b7919 */ /* 0x000e2e0000002100 */
[----:B------:R-:W0:Y:S01]  /*0020*/  LDC R10, c[0x0][0x360] ;  /* 0x0000d800ff0a7b82 */ /* 0x000e220000000800 */
[----:B------:R-:W1:Y:S07]  /*0030*/  S2R R0, SR_TID.Y ;  /* 0x0000000000007919 */ /* 0x000e6e0000002200 */
[----:B------:R-:W0:Y:S08]  /*0040*/  S2UR UR4, SR_CTAID.X ;  /* 0x00000000000479c3 */ /* 0x000e300000002500 */
[----:B------:R-:W1:Y:S08]  /*0050*/  S2UR UR5, SR_CTAID.Y ;  /* 0x00000000000579c3 */ /* 0x000e700000002600 */
[----:B------:R-:W1:Y:S08]  /*0060*/  LDC R3, c[0x0][0x364] ;  /* 0x0000d900ff037b82 */ /* 0x000e700000000800 */
[----:B------:R-:W2:Y:S01]  /*0070*/  LDC.64 R8, c[0x0][0x398] ;  /* 0x0000e600ff087b82 */ /* 0x000ea20000000a00 */
[----:B0-----:R-:W-:-:S02]  /*0080*/  IMAD R10, R10, UR4, R11 ;  /* 0x000000040a0a7c24 */ /* 0x001fc4000f8e020b */
[----:B-1----:R-:W-:-:S05]  /*0090*/  IMAD R3, R3, UR5, R0 ;  /* 0x0000000503037c24 */ /* 0x002fca000f8e0200 */
[----:B------:R-:W-:-:S04]  /*00a0*/  ISETP.GT.U32.AND P0, PT, R3, R10, PT ;  /* 0x0000000a0300720c */ /* 0x000fc80003f04070 */
[----:B------:R-:W-:-:S04]  /*00b0*/  ISETP.GT.U32.AND.EX P0, PT, RZ, RZ, PT, P0 ;  /* 0x000000ffff00720c */ /* 0x000fc80003f04100 */
[----:B------:R-:W-:-:S04]  /*00c0*/  SEL R5, R3, R10, P0 ;  /* 0x0000000a03057207 */ /* 0x000fc80000000000 */
[----:B--2---:R-:W-:-:S04]  /*00d0*/  ISETP.GE.U32.AND P0, PT, R5, R8, PT ;  /* 0x000000080500720c */ /* 0x004fc80003f06070 */
[----:B------:R-:W-:-:S13]  /*00e0*/  ISETP.GE.U32.AND.EX P0, PT, RZ, R9, PT, P0 ;  /* 0x00000009ff00720c */ /* 0x000fda0003f06100 */
[----:B------:R-:W-:Y:S05]  /*00f0*/  @P0 EXIT ;  /* 0x000000000000094d */ /* 0x000fea0003800000 */
[----:B------:R-:W0:Y:S01]  /*0100*/  LDCU.64 UR6, c[0x0][0x380] ;  /* 0x00007000ff0677ac */ /* 0x000e220008000a00 */
[C---:B------:R-:W-:Y:S01]  /*0110*/  IMAD.WIDE.U32 R12, R3.reuse, R8, RZ ;  /* 0x00000008030c7225 */ /* 0x040fe200078e00ff */
[----:B------:R-:W-:Y:S01]  /*0120*/  ISETP.GE.U32.AND P1, PT, R8, 0x8, PT ;  /* 0x000000080800780c */ /* 0x000fe20003f26070 */
[----:B------:R-:W1:Y:S02]  /*0130*/  LDCU.64 UR4, c[0x0][0x358] ;  /* 0x00006b00ff0477ac */ /* 0x000e640008000a00 */
[----:B------:R-:W-:Y:S01]  /*0140*/  IMAD R2, R3, R9, R13 ;  /* 0x0000000903027224 */ /* 0x000fe200078e020d */
[----:B------:R-:W-:Y:S01]  /*0150*/  IADD3 R3, P2, PT, R10, R12, RZ ;  /* 0x0000000c0a037210 */ /* 0x000fe20007f5e0ff */
[----:B------:R-:W-:Y:S01]  /*0160*/  IMAD.MOV.U32 R5, RZ, RZ, RZ ;  /* 0x000000ffff057224 */ /* 0x000fe200078e00ff */
[----:B------:R-:W-:Y:S02]  /*0170*/  ISETP.GE.U32.AND.EX P1, PT, R9, RZ, PT, P1 ;  /* 0x000000ff0900720c */ /* 0x000fe40003f26110 */
[----:B------:R-:W-:Y:S01]  /*0180*/  LOP3.LUT R0, R8, 0x7, RZ, 0xc0, !PT ;  /* 0x0000000708007812 */ /* 0x000fe200078ec0ff */
[----:B------:R-:W-:-:S03]  /*0190*/  IMAD.X R4, RZ, RZ, R2, P2 ;  /* 0x000000ffff047224 */ /* 0x000fc600010e0602 */
[----:B------:R-:W-:Y:S02]  /*01a0*/  ISETP.NE.U32.AND P0, PT, R0, RZ, PT ;  /* 0x000000ff0000720c */ /* 0x000fe40003f05070 */
[C---:B0-----:R-:W-:Y:S02]  /*01b0*/  LEA R14, P2, R3.reuse, UR6, 0x2 ;  /* 0x00000006030e7c11 */ /* 0x041fe4000f8410ff */
[----:B------:R-:W-:Y:S02]  /*01c0*/  ISETP.NE.AND.EX P0, PT, RZ, RZ, PT, P0 ;  /* 0x000000ffff00720c */ /* 0x000fe40003f05300 */
[----:B------:R-:W-:Y:S01]  /*01d0*/  LEA.HI.X R15, R3, UR7, R4, 0x2, P2 ;  /* 0x00000007030f7c11 */ /* 0x000fe200090f1404 */
[----:B------:R-:W-:-:S04]  /*01e0*/  IMAD.MOV.U32 R3, RZ, RZ, RZ ;  /* 0x000000ffff037224 */ /* 0x000fc800078e00ff */
[----:B-1----:R0:W5:Y:S01]  /*01f0*/  LDG.E R21, desc[UR4][R14.64] ;  /* 0x000000040e157981 */ /* 0x002162000c1e1900 */
[----:B------:R-:W-:Y:S05]  /*0200*/  @!P1 BRA `(.L_x_3) ;  /* 0x00000004001c9947 */ /* 0x000fea0003800000 */
[----:B------:R-:W1:Y:S01]  /*0210*/  LDCU.64 UR8, c[0x0][0x388] ;  /* 0x00007100ff0877ac */ /* 0x000e620008000a00 */
[----:B------:R-:W2:Y:S01]  /*0220*/  LDC R5, c[0x0][0x39c] ;  /* 0x0000e700ff057b82 */ /* 0x000ea20000000800 */
[C---:B------:R-:W-:Y:S01]  /*0230*/  LOP3.LUT R3, R8.reuse, 0xfffffff8, RZ, 0xc0, !PT ;  /* 0xfffffff808037812 */ /* 0x040fe200078ec0ff */
[----:B------:R-:W-:Y:S01]  /*0240*/  IMAD.SHL.U32 R27, R9, 0x4, RZ ;  /* 0x00000004091b7824 */ /* 0x000fe200078e00ff */
[----:B------:R-:W3:Y:S01]  /*0250*/  LDCU.64 UR6, c[0x0][0x390] ;  /* 0x00007200ff0677ac */ /* 0x000ee20008000a00 */
[C---:B------:R-:W-:Y:S01]  /*0260*/  IMAD.WIDE.U32 R16, R8.reuse, 0x4, RZ ;  /* 0x0000000408107825 */ /* 0x040fe200078e00ff */
[----:B------:R-:W-:-:S03]  /*0270*/  SHF.L.U64.HI R26, R8, 0x5, R9 ;  /* 0x00000005081a7819 */ /* 0x000fc60000010209 */
[----:B------:R-:W-:Y:S02]  /*0280*/  IMAD.IADD R27, R17, 0x1, R27 ;  /* 0x00000001111b7824 */ /* 0x000fe400078e021b */
[----:B------:R-:W-:Y:S01]  /*0290*/  IMAD.MOV.U32 R4, RZ, RZ, R3 ;  /* 0x000000ffff047224 */ /* 0x000fe200078e0003 */
[----:B-1----:R-:W-:-:S04]  /*02a0*/  LEA R18, P1, R12, UR8, 0x2 ;  /* 0x000000080c127c11 */ /* 0x002fc8000f8210ff */
[----:B------:R-:W-:Y:S02]  /*02b0*/  LEA.HI.X R19, R12, UR9, R2, 0x2, P1 ;  /* 0x000000090c137c11 */ /* 0x000fe400088f1402 */
[----:B------:R-:W-:Y:S01]  /*02c0*/  IADD3 R18, P2, PT, R18, 0x10, RZ ;  /* 0x0000001012127810 */ /* 0x000fe20007f5e0ff */
[----:B--2---:R-:W-:Y:S01]  /*02d0*/  IMAD.MOV.U32 R28, RZ, RZ, R5 ;  /* 0x000000ffff1c7224 */ /* 0x004fe200078e0005 */
[----:B---3--:R-:W-:-:S03]  /*02e0*/  LEA R6, P1, R10, UR6, 0x2 ;  /* 0x000000060a067c11 */ /* 0x008fc6000f8210ff */
[----:B------:R-:W-:Y:S01]  /*02f0*/  IMAD.X R19, RZ, RZ, R19, P2 ;  /* 0x000000ffff137224 */ /* 0x000fe200010e0613 */
[----:B------:R-:W-:-:S09]  /*0300*/  LEA.HI.X R7, R10, UR7, RZ, 0x2, P1 ;  /* 0x000000070a077c11 */ /* 0x000fd200088f14ff */
.L_x_4:
[----:B------:R-:W2:Y:S04]  /*0310*/  LDG.E R22, desc[UR4][R6.64] ;  /* 0x0000000406167981 */ /* 0x000ea8000c1e1900 */
[----:B-1----:R-:W2:Y:S01]  /*0320*/  LDG.E R20, desc[UR4][R18.64+-0x10] ;  /* 0xfffff00412147981 */ /* 0x002ea2000c1e1900 */
[----:B------:R-:W-:-:S05]  /*0330*/  IADD3 R24, P1, PT, R6, R16, RZ ;  /* 0x0000001006187210 */ /* 0x000fca0007f3e0ff */
[----:B------:R-:W-:Y:S02]  /*0340*/  IMAD.X R25, R7, 0x1, R27, P1 ;  /* 0x0000000107197824 */ /* 0x000fe400008e061b */
[----:B--2--5:R-:W-:-:S05]  /*0350*/  FFMA R29, R20, R22, R21 ;  /* 0x00000016141d7223 */ /* 0x024fca0000000015 */
[----:B------:R1:W-:Y:S04]  /*0360*/  STG.E desc[UR4][R14.64], R29 ;  /* 0x0000001d0e007986 */ /* 0x0003e8000c101904 */
[----:B------:R-:W1:Y:S04]  /*0370*/  LDG.E R21, desc[UR4][R24.64] ;  /* 0x0000000418157981 */ /* 0x000e68000c1e1900 */
[----:B------:R-:W1:Y:S02]  /*0380*/  LDG.E R20, desc[UR4][R18.64+-0xc] ;  /* 0xfffff40412147981 */ /* 0x000e64000c1e1900 */
[----:B-1----:R-:W-:Y:S01]  /*0390*/  FFMA R29, R20, R21, R29 ;  /* 0x00000015141d7223 */ /* 0x002fe2000000001d */
[----:B------:R-:W-:-:S04]  /*03a0*/  IADD3 R20, P1, PT, R24, R16, RZ ;  /* 0x0000001018147210 */ /* 0x000fc80007f3e0ff */
[----:B------:R1:W-:Y:S01]  /*03b0*/  STG.E desc[UR4][R14.64], R29 ;  /* 0x0000001d0e007986 */ /* 0x0003e2000c101904 */
[----:B------:R-:W-:-:S03]  /*03c0*/  IMAD.X R21, R25, 0x1, R27, P1 ;  /* 0x0000000119157824 */ /* 0x000fc600008e061b */
[----:B------:R-:W1:Y:S04]  /*03d0*/  LDG.E R22, desc[UR4][R18.64+-0x8] ;  /* 0xfffff80412167981 */ /* 0x000e68000c1e1900 */
[----:B------:R-:W1:Y:S02]  /*03e0*/  LDG.E R23, desc[UR4][R20.64] ;  /* 0x0000000414177981 */ /* 0x000e64000c1e1900 */
[----:B-1----:R-:W-:Y:S01]  /*03f0*/  FFMA R29, R22, R23, R29 ;  /* 0x00000017161d7223 */ /* 0x002fe2000000001d */
[----:B------:R-:W-:-:S05]  /*0400*/  IADD3 R22, P1, PT, R20, R16, RZ ;  /* 0x0000001014167210 */ /* 0x000fca0007f3e0ff */
[----:B------:R-:W-:Y:S01]  /*0410*/  IMAD.X R23, R21, 0x1, R27, P1 ;  /* 0x0000000115177824 */ /* 0x000fe200008e061b */
[----:B------:R1:W-:Y:S04]  /*0420*/  STG.E desc[UR4][R14.64], R29 ;  /* 0x0000001d0e007986 */ /* 0x0003e8000c101904 */
        /* <DEDUP_REMOVED lines=18> */
[----:B------:R-:W2:Y:S04]  /*0550*/  LDG.E R25, desc[UR4][R22.64] ;  /* 0x0000000416197981 */ /* 0x000ea8000c1e1900 */
[----:B------:R-:W2:Y:S02]  /*0560*/  LDG.E R24, desc[UR4][R18.64+0x8] ;  /* 0x0000080412187981 */ /* 0x000ea4000c1e1900 */
[----:B--2---:R-:W-:Y:S01]  /*0570*/  FFMA R20, R24, R25, R29 ;  /* 0x0000001918147223 */ /* 0x004fe2000000001d */
[----:B------:R-:W-:-:S05]  /*0580*/  IADD3 R24, P1, PT, R22, R16, RZ ;  /* 0x0000001016187210 */ /* 0x000fca0007f3e0ff */
[----:B------:R-:W-:Y:S01]  /*0590*/  IMAD.X R25, R23, 0x1, R27, P1 ;  /* 0x0000000117197824 */ /* 0x000fe200008e061b */
[----:B------:R1:W-:Y:S04]  /*05a0*/  STG.E desc[UR4][R14.64], R20 ;  /* 0x000000140e007986 */ /* 0x0003e8000c101904 */
[----:B------:R-:W2:Y:S04]  /*05b0*/  LDG.E R24, desc[UR4][R24.64] ;  /* 0x0000000418187981 */ /* 0x000ea8000c1e1900 */
[----:B------:R3:W2:Y:S01]  /*05c0*/  LDG.E R21, desc[UR4][R18.64+0xc] ;  /* 0x00000c0412157981 */ /* 0x0006a2000c1e1900 */
[----:B------:R-:W-:-:S04]  /*05d0*/  IADD3 R4, P1, PT, R4, -0x8, RZ ;  /* 0xfffffff804047810 */ /* 0x000fc80007f3e0ff */
[----:B------:R-:W-:Y:S02]  /*05e0*/  IADD3.X R28, PT, PT, R28, -0x1, RZ, P1, !PT ;  /* 0xffffffff1c1c7810 */ /* 0x000fe40000ffe4ff */
[----:B------:R-:W-:-:S04]  /*05f0*/  ISETP.NE.U32.AND P1, PT, R4, RZ, PT ;  /* 0x000000ff0400720c */ /* 0x000fc80003f25070 */
[----:B------:R-:W-:Y:S02]  /*0600*/  ISETP.NE.AND.EX P1, PT, R28, RZ, PT, P1 ;  /* 0x000000ff1c00720c */ /* 0x000fe40003f25310 */
[----:B------:R-:W-:Y:S02]  /*0610*/  LEA R6, P2, R8, R6, 0x5 ;  /* 0x0000000608067211 */ /* 0x000fe400078428ff */
[----:B---3--:R-:W-:-:S03]  /*0620*/  IADD3 R18, P3, PT, R18, 0x20, RZ ;  /* 0x0000002012127810 */ /* 0x008fc60007f7e0ff */
[----:B------:R-:W-:Y:S02]  /*0630*/  IMAD.X R7, R7, 0x1, R26, P2 ;  /* 0x0000000107077824 */ /* 0x000fe400010e061a */
[----:B------:R-:W-:Y:S02]  /*0640*/  IMAD.X R19, RZ, RZ, R19, P3 ;  /* 0x000000ffff137224 */ /* 0x000fe400018e0613 */
[----:B--2---:R-:W-:-:S05]  /*0650*/  FFMA R21, R21, R24, R20 ;  /* 0x0000001815157223 */ /* 0x004fca0000000014 */
[----:B------:R1:W-:Y:S01]  /*0660*/  STG.E desc[UR4][R14.64], R21 ;  /* 0x000000150e007986 */ /* 0x0003e2000c101904 */
[----:B------:R-:W-:Y:S05]  /*0670*/  @P1 BRA `(.L_x_4) ;  /* 0xfffffffc00241947 */ /* 0x000fea000383ffff */
.L_x_3:
[----:B------:R-:W-:Y:S05]  /*0680*/  @!P0 EXIT ;  /* 0x000000000000894d */ /* 0x000fea0003800000 */
[----:B------:R-:W-:Y:S02]  /*0690*/  ISETP.GE.U32.AND P1, PT, R0, 0x4, PT ;  /* 0x000000040000780c */ /* 0x000fe40003f26070 */
[----:B------:R-:W-:Y:S02]  /*06a0*/  LOP3.LUT R4, R8, 0x3, RZ, 0xc0, !PT ;  /* 0x0000000308047812 */ /* 0x000fe400078ec0ff */
[----:B------:R-:W-:Y:S02]  /*06b0*/  ISETP.GE.U32.AND.EX P1, PT, RZ, RZ, PT, P1 ;  /* 0x000000ffff00720c */ /* 0x000fe40003f26110 */
[----:B------:R-:W-:-:S04]  /*06c0*/  ISETP.NE.U32.AND P0, PT, R4, RZ, PT ;  /* 0x000000ff0400720c */ /* 0x000fc80003f05070 */
[----:B------:R-:W-:-:S07]  /*06d0*/  ISETP.NE.AND.EX P0, PT, RZ, RZ, PT, P0 ;  /* 0x000000ffff00720c */ /* 0x000fce0003f05300 */
[----:B------:R-:W-:Y:S06]  /*06e0*/  @!P1 BRA `(.L_x_5) ;  /* 0x00000000009c9947 */ /* 0x000fec0003800000 */
[----:B------:R-:W2:Y:S01]  /*06f0*/  LDCU.64 UR6, c[0x0][0x388] ;  /* 0x00007100ff0677ac */ /* 0x000ea20008000a00 */
[----:B------:R-:W-:Y:S01]  /*0700*/  IMAD R6, R5, R8, RZ ;  /* 0x0000000805067224 */ /* 0x000fe200078e02ff */
[C---:B------:R-:W-:Y:S01]  /*0710*/  IADD3 R0, P1, PT, R3.reuse, R12, RZ ;  /* 0x0000000c03007210 */ /* 0x040fe20007f3e0ff */
[----:B------:R-:W-:Y:S01]  /*0720*/  IMAD.MOV.U32 R11, RZ, RZ, RZ ;  /* 0x000000ffff0b7224 */ /* 0x000fe200078e00ff */
[----:B------:R-:W3:Y:S01]  /*0730*/  LDCU.64 UR8, c[0x0][0x390] ;  /* 0x00007200ff0877ac */ /* 0x000ee20008000a00 */
[C---:B------:R-:W-:Y:S02]  /*0740*/  IMAD R17, R3.reuse, R9, R6 ;  /* 0x0000000903117224 */ /* 0x040fe400078e0206 */
[----:B------:R-:W-:-:S04]  /*0750*/  IMAD.WIDE.U32 R18, R3, R8, R10 ;  /* 0x0000000803127225 */ /* 0x000fc800078e000a */
[----:B------:R-:W-:Y:S02]  /*0760*/  IMAD.X R7, R5, 0x1, R2, P1 ;  /* 0x0000000105077824 */ /* 0x000fe400008e0602 */
[----:B------:R-:W-:Y:S01]  /*0770*/  IMAD.IADD R17, R19, 0x1, R17 ;  /* 0x0000000113117824 */ /* 0x000fe200078e0211 */
[----:B--2---:R-:W-:Y:S02]  /*0780*/  LEA R6, P1, R0, UR6, 0x2 ;  /* 0x0000000600067c11 */ /* 0x004fe4000f8210ff */
[----:B---3--:R-:W-:Y:S02]  /*0790*/  LEA R16, P2, R18, UR8, 0x2 ;  /* 0x0000000812107c11 */ /* 0x008fe4000f8410ff */
[----:B------:R-:W-:Y:S02]  /*07a0*/  LEA.HI.X R7, R0, UR7, R7, 0x2, P1 ;  /* 0x0000000700077c11 */ /* 0x000fe400088f1407 */
[----:B------:R-:W-:-:S03]  /*07b0*/  LEA.HI.X R17, R18, UR9, R17, 0x2, P2 ;  /* 0x0000000912117c11 */ /* 0x000fc600090f1411 */
[----:B------:R-:W2:Y:S04]  /*07c0*/  LDG.E R0, desc[UR4][R6.64] ;  /* 0x0000000406007981 */ /* 0x000ea8000c1e1900 */
[----:B-1----:R-:W2:Y:S01]  /*07d0*/  LDG.E R20, desc[UR4][R16.64] ;  /* 0x0000000410147981 */ /* 0x002ea2000c1e1900 */
[C---:B------:R-:W-:Y:S01]  /*07e0*/  IMAD.SHL.U32 R27, R8.reuse, 0x4, RZ ;  /* 0x00000004081b7824 */ /* 0x040fe200078e00ff */
[----:B------:R-:W-:-:S04]  /*07f0*/  SHF.L.U64.HI R23, R8, 0x2, R9 ;  /* 0x0000000208177819 */ /* 0x000fc80000010209 */
[----:B------:R-:W-:-:S05]  /*0800*/  IADD3 R18, P1, PT, R27, R16, RZ ;  /* 0x000000101b127210 */ /* 0x000fca0007f3e0ff */
[----:B------:R-:W-:Y:S02]  /*0810*/  IMAD.X R19, R23, 0x1, R17, P1 ;  /* 0x0000000117137824 */ /* 0x000fe400008e0611 */
[----:B--2--5:R-:W-:-:S05]  /*0820*/  FFMA R21, R0, R20, R21 ;  /* 0x0000001400157223 */ /* 0x024fca0000000015 */
[----:B------:R1:W-:Y:S04]  /*0830*/  STG.E desc[UR4][R14.64], R21 ;  /* 0x000000150e007986 */ /* 0x0003e8000c101904 */
[----:B------:R-:W2:Y:S04]  /*0840*/  LDG.E R20, desc[UR4][R18.64] ;  /* 0x0000000412147981 */ /* 0x000ea8000c1e1900 */
[----:B------:R-:W2:Y:S01]  /*0850*/  LDG.E R0, desc[UR4][R6.64+0x4] ;  /* 0x0000040406007981 */ /* 0x000ea2000c1e1900 */
[----:B------:R-:W-:-:S05]  /*0860*/  IADD3 R24, P1, PT, R18, R27, RZ ;  /* 0x0000001b12187210 */ /* 0x000fca0007f3e0ff */
[----:B------:R-:W-:Y:S02]  /*0870*/  IMAD.X R25, R19, 0x1, R23, P1 ;  /* 0x0000000113197824 */ /* 0x000fe400008e0617 */
[----:B--2---:R-:W-:-:S05]  /*0880*/  FFMA R29, R0, R20, R21 ;  /* 0x00000014001d7223 */ /* 0x004fca0000000015 */
[----:B------:R2:W-:Y:S04]  /*0890*/  STG.E desc[UR4][R14.64], R29 ;  /* 0x0000001d0e007986 */ /* 0x0005e8000c101904 */
[----:B------:R-:W3:Y:S04]  /*08a0*/  LDG.E R20, desc[UR4][R24.64] ;  /* 0x0000000418147981 */ /* 0x000ee8000c1e1900 */
[----:B------:R-:W3:Y:S01]  /*08b0*/  LDG.E R0, desc[UR4][R6.64+0x8] ;  /* 0x0000080406007981 */ /* 0x000ee2000c1e1900 */
[----:B------:R-:W-:-:S05]  /*08c0*/  IADD3 R16, P1, PT, R24, R27, RZ ;  /* 0x0000001b18107210 */ /* 0x000fca0007f3e0ff */
[----:B------:R-:W-:Y:S02]  /*08d0*/  IMAD.X R17, R25, 0x1, R23, P1 ;  /* 0x0000000119117824 */ /* 0x000fe400008e0617 */
[----:B---3--:R-:W-:-:S05]  /*08e0*/  FFMA R23, R0, R20, R29 ;  /* 0x0000001400177223 */ /* 0x008fca000000001d */
[----:B------:R2:W-:Y:S04]  /*08f0*/  STG.E desc[UR4][R14.64], R23 ;  /* 0x000000170e007986 */ /* 0x0005e8000c101904 */
[----:B------:R-:W1:Y:S04]  /*0900*/  LDG.E R0, desc[UR4][R6.64+0xc] ;  /* 0x00000c0406007981 */ /* 0x000e68000c1e1900 */
[----:B------:R-:W1:Y:S01]  /*0910*/  LDG.E R16, desc[UR4][R16.64] ;  /* 0x0000000410107981 */ /* 0x000e62000c1e1900 */
[----:B------:R-:W-:-:S05]  /*0920*/  IADD3 R3, P1, PT, R3, 0x4, RZ ;  /* 0x0000000403037810 */ /* 0x000fca0007f3e0ff */
[----:B------:R-:W-:Y:S02]  /*0930*/  IMAD.X R5, RZ, RZ, R5, P1 ;  /* 0x000000ffff057224 */ /* 0x000fe400008e0605 */
[----:B-1----:R-:W-:-:S05]  /*0940*/  FFMA R21, R0, R16, R23 ;  /* 0x0000001000157223 */ /* 0x002fca0000000017 */
[----:B------:R2:W-:Y:S02]  /*0950*/  STG.E desc[UR4][R14.64], R21 ;  /* 0x000000150e007986 */ /* 0x0005e4000c101904 */
.L_x_5:
[----:B------:R-:W-:Y:S05]  /*0960*/  @!P0 EXIT ;  /* 0x000000000000894d */ /* 0x000fea0003800000 */
[----:B------:R-:W-:Y:S02]  /*0970*/  ISETP.NE.U32.AND P1, PT, R4, 0x1, PT ;  /* 0x000000010400780c */ /* 0x000fe40003f25070 */
[----:B------:R-:W-:Y:S02]  /*0980*/  LOP3.LUT R0, R8, 0x1, RZ, 0xc0, !PT ;  /* 0x0000000108007812 */ /* 0x000fe400078ec0ff */
[----:B------:R-:W-:Y:S02]  /*0990*/  ISETP.NE.AND.EX P1, PT, RZ, RZ, PT, P1 ;  /* 0x000000ffff00720c */ /* 0x000fe40003f25310 */
[----:B------:R-:W-:-:S04]  /*09a0*/  ISETP.NE.U32.AND P0, PT, R0, 0x1, PT ;  /* 0x000000010000780c */ /* 0x000fc80003f05070 */
[----:B------:R-:W-:-:S07]  /*09b0*/  ISETP.NE.U32.AND.EX P0, PT, RZ, RZ, PT, P0 ;  /* 0x000000ffff00720c */ /* 0x000fce0003f05100 */
[----:B------:R-:W-:Y:S06]  /*09c0*/  @!P1 BRA `(.L_x_6) ;  /* 0x0000000000689947 */ /* 0x000fec0003800000 */
[----:B------:R-:W3:Y:S01]  /*09d0*/  LDCU.64 UR6, c[0x0][0x388] ;  /* 0x00007100ff0677ac */ /* 0x000ee20008000a00 */
[----:B------:R-:W-:Y:S01]  /*09e0*/  IMAD R4, R5, R8, RZ ;  /* 0x0000000805047224 */ /* 0x000fe200078e02ff */
[C---:B------:R-:W-:Y:S01]  /*09f0*/  IADD3 R0, P1, PT, R3.reuse, R12, RZ ;  /* 0x0000000c03007210 */ /* 0x040fe20007f3e0ff */
[----:B------:R-:W-:Y:S01]  /*0a00*/  IMAD.MOV.U32 R18, RZ, RZ, R10 ;  /* 0x000000ffff127224 */ /* 0x000fe200078e000a */
[----:B------:R-:W4:Y:S01]  /*0a10*/  LDCU.64 UR8, c[0x0][0x390] ;  /* 0x00007200ff0877ac */ /* 0x000f220008000a00 */
[----:B------:R-:W-:Y:S02]  /*0a20*/  IMAD.MOV.U32 R19, RZ, RZ, RZ ;  /* 0x000000ffff137224 */ /* 0x000fe400078e00ff */
[C---:B------:R-:W-:Y:S02]  /*0a30*/  IMAD R17, R3.reuse, R9, R4 ;  /* 0x0000000903117224 */ /* 0x040fe400078e0204 */
[----:B------:R-:W-:-:S04]  /*0a40*/  IMAD.WIDE.U32 R18, R3, R8, R18 ;  /* 0x0000000803127225 */ /* 0x000fc800078e0012 */
[----:B------:R-:W-:Y:S02]  /*0a50*/  IMAD.X R7, R5, 0x1, R2, P1 ;  /* 0x0000000105077824 */ /* 0x000fe400008e0602 */
[----:B------:R-:W-:Y:S01]  /*0a60*/  IMAD.IADD R17, R19, 0x1, R17 ;  /* 0x0000000113117824 */ /* 0x000fe200078e0211 */
[----:B---3--:R-:W-:Y:S02]  /*0a70*/  LEA R6, P1, R0, UR6, 0x2 ;  /* 0x0000000600067c11 */ /* 0x008fe4000f8210ff */
[----:B----4-:R-:W-:Y:S02]  /*0a80*/  LEA R16, P2, R18, UR8, 0x2 ;  /* 0x0000000812107c11 */ /* 0x010fe4000f8410ff */
[----:B------:R-:W-:Y:S02]  /*0a90*/  LEA.HI.X R7, R0, UR7, R7, 0x2, P1 ;  /* 0x0000000700077c11 */ /* 0x000fe400088f1407 */
[----:B------:R-:W-:-:S03]  /*0aa0*/  LEA.HI.X R17, R18, UR9, R17, 0x2, P2 ;  /* 0x0000000912117c11 */ /* 0x000fc600090f1411 */
[----:B------:R-:W2:Y:S04]  /*0ab0*/  LDG.E R0, desc[UR4][R6.64] ;  /* 0x0000000406007981 */ /* 0x000ea8000c1e1900 */
[----:B------:R-:W2:Y:S01]  /*0ac0*/  LDG.E R4, desc[UR4][R16.64] ;  /* 0x0000000410047981 */ /* 0x000ea2000c1e1900 */
[----:B------:R-:W-:-:S04]  /*0ad0*/  LEA R18, P1, R8, R16, 0x2 ;  /* 0x0000001008127211 */ /* 0x000fc800078210ff */
[----:B------:R-:W-:Y:S01]  /*0ae0*/  LEA.HI.X R19, R8, R17, R9, 0x2, P1 ;  /* 0x0000001108137211 */ /* 0x000fe200008f1409 */
[----:B--2--5:R-:W-:-:S05]  /*0af0*/  FFMA R23, R0, R4, R21 ;  /* 0x0000000400177223 */ /* 0x024fca0000000015 */
[----:B------:R3:W-:Y:S04]  /*0b00*/  STG.E desc[UR4][R14.64], R23 ;  /* 0x000000170e007986 */ /* 0x0007e8000c101904 */
[----:B------:R-:W1:Y:S04]  /*0b10*/  LDG.E R0, desc[UR4][R6.64+0x4] ;  /* 0x0000040406007981 */ /* 0x000e68000c1e1900 */
[----:B------:R-:W1:Y:S01]  /*0b20*/  LDG.E R18, desc[UR4][R18.64] ;  /* 0x0000000412127981 */ /* 0x000e62000c1e1900 */
[----:B------:R-:W-:-:S05]  /*0b30*/  IADD3 R3, P1, PT, R3, 0x2, RZ ;  /* 0x0000000203037810 */ /* 0x000fca0007f3e0ff */
[----:B------:R-:W-:Y:S02]  /*0b40*/  IMAD.X R5, RZ, RZ, R5, P1 ;  /* 0x000000ffff057224 */ /* 0x000fe400008e0605 */
[----:B-1----:R-:W-:-:S05]  /*0b50*/  FFMA R21, R0, R18, R23 ;  /* 0x0000001200157223 */ /* 0x002fca0000000017 */
[----:B------:R3:W-:Y:S02]  /*0b60*/  STG.E desc[UR4][R14.64], R21 ;  /* 0x000000150e007986 */ /* 0x0007e4000c101904 */
.L_x_6:
[----:B------:R-:W-:Y:S05]  /*0b70*/  @P0 EXIT ;  /* 0x000000000000094d */ /* 0x000fea0003800000 */
[----:B------:R-:W4:Y:S01]  /*0b80*/  LDCU.64 UR6, c[0x0][0x388] ;  /* 0x00007100ff0677ac */ /* 0x000f220008000a00 */
[----:B------:R-:W-:Y:S01]  /*0b90*/  IMAD R0, R5, R8, RZ ;  /* 0x0000000805007224 */ /* 0x000fe200078e02ff */
[C---:B------:R-:W-:Y:S01]  /*0ba0*/  IADD3 R12, P0, PT, R3.reuse, R12, RZ ;  /* 0x0000000c030c7210 */ /* 0x040fe20007f1e0ff */
[----:B------:R-:W-:Y:S01]  /*0bb0*/  IMAD.MOV.U32 R6, RZ, RZ, R10 ;  /* 0x000000ffff067224 */ /* 0x000fe200078e000a */
[----:B------:R-:W0:Y:S01]  /*0bc0*/  LDCU.64 UR8, c[0x0][0x390] ;  /* 0x00007200ff0877ac */ /* 0x000e220008000a00 */
[----:B------:R-:W-:Y:S02]  /*0bd0*/  IMAD.MOV.U32 R7, RZ, RZ, RZ ;  /* 0x000000ffff077224 */ /* 0x000fe400078e00ff */
[C---:B------:R-:W-:Y:S02]  /*0be0*/  IMAD R9, R3.reuse, R9, R0 ;  /* 0x0000000903097224 */ /* 0x040fe400078e0200 */
[----:B------:R-:W-:-:S04]  /*0bf0*/  IMAD.WIDE.U32 R6, R3, R8, R6 ;  /* 0x0000000803067225 */ /* 0x000fc800078e0006 */
[----:B------:R-:W-:Y:S02]  /*0c00*/  IMAD.X R3, R5, 0x1, R2, P0 ;  /* 0x0000000105037824 */ /* 0x000fe400000e0602 */
[----:B------:R-:W-:Y:S01]  /*0c10*/  IMAD.IADD R5, R7, 0x1, R9 ;  /* 0x0000000107057824 */ /* 0x000fe200078e0209 */
[----:B----4-:R-:W-:Y:S02]  /*0c20*/  LEA R2, P0, R12, UR6, 0x2 ;  /* 0x000000060c027c11 */ /* 0x010fe4000f8010ff */
[----:B0-----:R-:W-:Y:S02]  /*0c30*/  LEA R4, P1, R6, UR8, 0x2 ;  /* 0x0000000806047c11 */ /* 0x001fe4000f8210ff */
[----:B------:R-:W-:Y:S02]  /*0c40*/  LEA.HI.X R3, R12, UR7, R3, 0x2, P0 ;  /* 0x000000070c037c11 */ /* 0x000fe400080f1403 */
[----:B------:R-:W-:-:S03]  /*0c50*/  LEA.HI.X R5, R6, UR9, R5, 0x2, P1 ;  /* 0x0000000906057c11 */ /* 0x000fc600088f1405 */
[----:B------:R-:W1:Y:S04]  /*0c60*/  LDG.E R2, desc[UR4][R2.64] ;  /* 0x0000000402027981 */ /* 0x000e68000c1e1900 */
[----:B------:R-:W1:Y:S02]  /*0c70*/  LDG.E R4, desc[UR4][R4.64] ;  /* 0x0000000404047981 */ /* 0x000e64000c1e1900 */
[----:B-123-5:R-:W-:-:S05]  /*0c80*/  FFMA R21, R2, R4, R21 ;  /* 0x0000000402157223 */ /* 0x02efca0000000015 */
[----:B------:R-:W-:Y:S01]  /*0c90*/  STG.E desc[UR4][R14.64], R21 ;  /* 0x000000150e007986 */ /* 0x000fe2000c101904 */
[----:B------:R-:W-:Y:S05]  /*0ca0*/  EXIT ;  /* 0x000000000000794d */ /* 0x000fea0003800000 */
.L_x_7:
        /* <DEDUP_REMOVED lines=13> */
.L_x_10:


//--------------------- .nv.shared.reserved.0     --------------------------
	.section	.nv.shared.reserved.0,"aw",@nobits
	.weak		__nv_reservedSMEM_offset_0_alias
	.size		__nv_reservedSMEM_offset_0_alias, 0, 64
	.other		__nv_reservedSMEM_offset_0_alias,@"STO_CUDA_RESERVED_SHARED STV_DEFAULT"
__nv_reservedSMEM_offset_0_alias:
	.zero		0
	.zero		64


//--------------------- .nv.global                --------------------------
	.section	.nv.global,"aw",@nobits
.nv.global:
	.type		_ZN34_INTERNAL_ef036635_4_k_cu_e35814156thrust24THRUST_300001_SM_1000_NS3seqE,@object
	.size		_ZN34_INTERNAL_ef036635_4_k_cu_e35814156thrust24THRUST_300001_SM_1000_NS3seqE,(_ZN34_INTERNAL_ef036635_4_k_cu_e35814154cuda3std3__48in_placeE - _ZN34_INTERNAL_ef036635_4_k_cu_e35814156thrust24THRUST_300001_SM_1000_NS3seqE)
_ZN34_INTERNAL_ef036635_4_k_cu_e35814156thrust24THRUST_300001_SM_1000_NS3seqE:
	.zero		1
	.type		_ZN34_INTERNAL_ef036635_4_k_cu_e35814154cuda3std3__48in_placeE,@object
	.size		_ZN34_INTERNAL_ef036635_4_k_cu_e35814154cuda3std3__48in_placeE,(_ZN34_INTERNAL_ef036635_4_k_cu_e35814154cuda3std6ranges3__45__cpo4sizeE - _ZN34_INTERNAL_ef036635_4_k_cu_e35814154cuda3std3__48in_placeE)
_ZN34_INTERNAL_ef036635_4_k_cu_e35814154cuda3std3__48in_placeE:
	.zero		1
	.type		_ZN34_INTERNAL_ef036635_4_k_cu_e35814154cuda3std6ranges3__45__cpo4sizeE,@object
	.size		_ZN34_INTERNAL_ef036635_4_k_cu_e35814154cuda3std6ranges3__45__cpo4sizeE,(_ZN34_INTERNAL_ef036635_4_k_cu_e35814156thrust24THRUST_300001_SM_1000_NS12placeholders2_3E - _ZN34_INTERNAL_ef036635_4_k_cu_e35814154cuda3std6ranges3__45__cpo4sizeE)
_ZN34_INTERNAL_ef036635_4_k_cu_e35814154cuda3std6ranges3__45__cpo4sizeE:
	.zero		1
	.type		_ZN34_INTERNAL_ef036635_4_k_cu_e35814156thrust24THRUST_300001_SM_1000_NS12placeholders2_3E,@object
	.size		_ZN34_INTERNAL_ef036635_4_k_cu_e35814156thrust24THRUST_300001_SM_1000_NS12placeholders2_3E,(_ZN34_INTERNAL_ef036635_4_k_cu_e35814154cuda3std3__45__cpo6cbeginE - _ZN34_INTERNAL_ef036635_4_k_cu_e35814156thrust24THRUST_300001_SM_1000_NS12placeholders2_3E)
_ZN34_INTERNAL_ef036635_4_k_cu_e35814156thrust24THRUST_300001_SM_1000_NS12placeholders2_3E:
	.zero		1
	.type		_ZN34_INTERNAL_ef036635_4_k_cu_e35814154cuda3std3__45__cpo6cbeginE,@object
	.size		_ZN34_INTERNAL_ef036635_4_k_cu_e35814154cuda3std3__45__cpo6cbeginE,(_ZN34_INTERNAL_ef036635_4_k_cu_e35814154cuda3std6ranges3__45__cpo6cbeginE - _ZN34_INTERNAL_ef036635_4_k_cu_e35814154cuda3std3__45__cpo6cbeginE)
_ZN34_INTERNAL_ef036635_4_k_cu_e35814154cuda3std3__45__cpo6cbeginE:
	.zero		1
	.type		_ZN34_INTERNAL_ef036635_4_k_cu_e35814154cuda3std6ranges3__45__cpo6cbeginE,@object
	.size		_ZN34_INTERNAL_ef036635_4_k_cu_e35814154cuda3std6ranges3__45__cpo6cbeginE,(_ZN34_INTERNAL_ef036635_4_k_cu_e35814156thrust24THRUST_300001_SM_1000_NS12placeholders2_7E - _ZN34_INTERNAL_ef036635_4_k_cu_e35814154cuda3std6ranges3__45__cpo6cbeginE)
_ZN34_INTERNAL_ef036635_4_k_cu_e35814154cuda3std6ranges3__45__cpo6cbeginE:
	.zero		1
	.type		_ZN34_INTERNAL_ef036635_4_k_cu_e35814156thrust24THRUST_300001_SM_1000_NS12placeholders2_7E,@object
	.size		_ZN34_INTERNAL_ef036635_4_k_cu_e35814156thrust24THRUST_300001_SM_1000_NS12placeholders2_7E,(_ZN34_INTERNAL_ef036635_4_k_cu_e35814154cuda3std3__45__cpo7crbeginE - _ZN34_INTERNAL_ef036635_4_k_cu_e35814156thrust24THRUST_300001_SM_1000_NS12placeholders2_7E)
_ZN34_INTERNAL_ef036635_4_k_cu_e35814156thrust24THRUST_300001_SM_1000_NS12placeholders2_7E:
	.zero		1
	.type		_ZN34_INTERNAL_ef036635_4_k_cu_e35814154cuda3std3__45__cpo7crbeginE,@object
	.size		_ZN34_INTERNAL_ef036635_4_k_cu_e35814154cuda3std3__45__cpo7crbeginE,(_ZN34_INTERNAL_ef036635_4_k_cu_e35814154cuda3std6ranges3__45__cpo4nextE - _ZN34_INTERNAL_ef036635_4_k_cu_e35814154cuda3std3__45__cpo7crbeginE)
_ZN34_INTERNAL_ef036635_4_k_cu_e35814154cuda3std3__45__cpo7crbeginE:
	.zero		1
	.type		_ZN34_INTERNAL_ef036635_4_k_cu_e35814154cuda3std6ranges3__45__cpo4nextE,@object
	.size		_ZN34_INTERNAL_ef036635_4_k_cu_e35814154cuda3std6ranges3__45__cpo4nextE,(_ZN34_INTERNAL_ef036635_4_k_cu_e35814154cuda3std6ranges3__45__cpo4swapE - _ZN34_INTERNAL_ef036635_4_k_cu_e35814154cuda3std6ranges3__45__cpo4nextE)
_ZN34_INTERNAL_ef036635_4_k_cu_e35814154cuda3std6ranges3__45__cpo4nextE:
	.zero		1
	.type		_ZN34_INTERNAL_ef036635_4_k_cu_e35814154cuda3std6ranges3__45__cpo4swapE,@object
	.size		_ZN34_INTERNAL_ef036635_4_k_cu_e35814154cuda3std6ranges3__45__cpo4swapE,(_ZN34_INTERNAL_ef036635_4_k_cu_e35814156thrust24THRUST_300001_SM_1000_NS8cuda_cub10par_nosyncE - _ZN34_INTERNAL_ef036635_4_k_cu_e35814154cuda3std6ranges3__45__cpo4swapE)
_ZN34_INTERNAL_ef036635_4_k_cu_e35814154cuda3std6ranges3__45__cpo4swapE:
	.zero		1
	.type		_ZN34_INTERNAL_ef036635_4_k_cu_e35814156thrust24THRUST_300001_SM_1000_NS8cuda_cub10par_nosyncE,@object
	.size		_ZN34_INTERNAL_ef036635_4_k_cu_e35814156thrust24THRUST_300001_SM_1000_NS8cuda_cub10par_nosyncE,(_ZN34_INTERNAL_ef036635_4_k_cu_e35814156thrust24THRUST_300001_SM_1000_NS12placeholders2_9E - _ZN34_INTERNAL_ef036635_4_k_cu_e35814156thrust24THRUST_300001_SM_1000_NS8cuda_cub10par_nosyncE)
_ZN34_INTERNAL_ef036635_4_k_cu_e35814156thrust24THRUST_300001_SM_1000_NS8cuda_cub10par_nosyncE:
	.zero		1
	.type		_ZN34_INTERNAL_ef036635_4_k_cu_e35814156thrust24THRUST_300001_SM_1000_NS12placeholders2_9E,@object
	.size		_ZN34_INTERNAL_ef036635_4_k_cu_e35814156thrust24THRUST_300001_SM_1000_NS12placeholders2_9E,(_ZN34_INTERNAL_ef036635_4_k_cu_e35814154cuda3std3__436_GLOBAL__N__ef036635_4_k_cu_e35814156ignoreE - _ZN34_INTERNAL_ef036635_4_k_cu_e35814156thrust24THRUST_300001_SM_1000_NS12placeholders2_9E)
_ZN34_INTERNAL_ef036635_4_k_cu_e35814156thrust24THRUST_300001_SM_1000_NS12placeholders2_9E:
	.zero		1
	.type		_ZN34_INTERNAL_ef036635_4_k_cu_e35814154cuda3std3__436_GLOBAL__N__ef036635_4_k_cu_e35814156ignoreE,@object
	.size		_ZN34_INTERNAL_ef036635_4_k_cu_e35814154cuda3std3__436_GLOBAL__N__ef036635_4_k_cu_e35814156ignoreE,(_ZN34_INTERNAL_ef036635_4_k_cu_e35814154cuda3std6ranges3__45__cpo4dataE - _ZN34_INTERNAL_ef036635_4_k_cu_e35814154cuda3std3__436_GLOBAL__N__ef036635_4_k_cu_e35814156ignoreE)
_ZN34_INTERNAL_ef036635_4_k_cu_e35814154cuda3std3__436_GLOBAL__N__ef036635_4_k_cu_e35814156ignoreE:
	.zero		1
	.type		_ZN34_INTERNAL_ef036635_4_k_cu_e35814154cuda3std6ranges3__45__cpo4dataE,@object
	.size		_ZN34_INTERNAL_ef036635_4_k_cu_e35814154cuda3std6ranges3__45__cpo4dataE,(_ZN34_INTERNAL_ef036635_4_k_cu_e35814156thrust24THRUST_300001_SM_1000_NS12placeholders2_1E - _ZN34_INTERNAL_ef036635_4_k_cu_e35814154cuda3std6ranges3__45__cpo4dataE)
_ZN34_INTERNAL_ef036635_4_k_cu_e35814154cuda3std6ranges3__45__cpo4dataE:
	.zero		1
	.type		_ZN34_INTERNAL_ef036635_4_k_cu_e35814156thrust24THRUST_300001_SM_1000_NS12placeholders2_1E,@object
	.size		_ZN34_INTERNAL_ef036635_4_k_cu_e35814156thrust24THRUST_300001_SM_1000_NS12placeholders2_1E,(_ZN34_INTERNAL_ef036635_4_k_cu_e35814154cuda3std3__45__cpo5beginE - _ZN34_INTERNAL_ef036635_4_k_cu_e35814156thrust24THRUST_300001_SM_1000_NS12placeholders2_1E)
_ZN34_INTERNAL_ef036635_4_k_cu_e35814156thrust24THRUST_300001_SM_1000_NS12placeholders2_1E:
	.zero		1
	.type		_ZN34_INTERNAL_ef036635_4_k_cu_e35814154cuda3std3__45__cpo5beginE,@object
	.size		_ZN34_INTERNAL_ef036635_4_k_cu_e35814154cuda3std3__45__cpo5beginE,(_ZN34_INTERNAL_ef036635_4_k_cu_e35814154cuda3std6ranges3__45__cpo5beginE - _ZN34_INTERNAL_ef036635_4_k_cu_e35814154cuda3std3__45__cpo5beginE)
_ZN34_INTERNAL_ef036635_4_k_cu_e35814154cuda3std3__45__cpo5beginE:
	.zero		1
	.type		_ZN34_INTERNAL_ef036635_4_k_cu_e35814154cuda3std6ranges3__45__cpo5beginE,@object
	.size		_ZN34_INTERNAL_ef036635_4_k_cu_e35814154cuda3std6ranges3__45__cpo5beginE,(_ZN34_INTERNAL_ef036635_4_k_cu_e35814156thrust24THRUST_300001_SM_1000_NS12placeholders2_5E - _ZN34_INTERNAL_ef036635_4_k_cu_e35814154cuda3std6ranges3__45__cpo5beginE)
_ZN34_INTERNAL_ef036635_4_k_cu_e35814154cuda3std6ranges3__45__cpo5beginE:
	.zero		1
	.type		_ZN34_INTERNAL_ef036635_4_k_cu_e35814156thrust24THRUST_300001_SM_1000_NS12placeholders2_5E,@object
	.size		_ZN34_INTERNAL_ef036635_4_k_cu_e35814156thrust24THRUST_300001_SM_1000_NS12placeholders2_5E,(_ZN34_INTERNAL_ef036635_4_k_cu_e35814154cuda3std3__45__cpo6rbeginE - _ZN34_INTERNAL_ef036635_4_k_cu_e35814156thrust24THRUST_300001_SM_1000_NS12placeholders2_5E)
_ZN34_INTERNAL_ef036635_4_k_cu_e35814156thrust24THRUST_300001_SM_1000_NS12placeholders2_5E:
	.zero		1
	.type		_ZN34_INTERNAL_ef036635_4_k_cu_e35814154cuda3std3__45__cpo6rbeginE,@object
	.size		_ZN34_INTERNAL_ef036635_4_k_cu_e35814154cuda3std3__45__cpo6rbeginE,(_ZN34_INTERNAL_ef036635_4_k_cu_e35814154cuda3std6ranges3__45__cpo7advanceE - _ZN34_INTERNAL_ef036635_4_k_cu_e35814154cuda3std3__45__cpo6rbeginE)
_ZN34_INTERNAL_ef036635_4_k_cu_e35814154cuda3std3__45__cpo6rbeginE:
	.zero		1
	.type		_ZN34_INTERNAL_ef036635_4_k_cu_e35814154cuda3std6ranges3__45__cpo7advanceE,@object
	.size		_ZN34_INTERNAL_ef036635_4_k_cu_e35814154cuda3std6ranges3__45__cpo7advanceE,(_ZN34_INTERNAL_ef036635_4_k_cu_e35814154cuda3std3__47nulloptE - _ZN34_INTERNAL_ef036635_4_k_cu_e35814154cuda3std6ranges3__45__cpo7advanceE)
_ZN34_INTERNAL_ef036635_4_k_cu_e35814154cuda3std6ranges3__45__cpo7advanceE:
	.zero		1
	.type		_ZN34_INTERNAL_ef036635_4_k_cu_e35814154cuda3std3__47nulloptE,@object
	.size		_ZN34_INTERNAL_ef036635_4_k_cu_e35814154cuda3std3__47nulloptE,(_ZN34_INTERNAL_ef036635_4_k_cu_e35814154cuda3std6ranges3__45__cpo8distanceE - _ZN34_INTERNAL_ef036635_4_k_cu_e35814154cuda3std3__47nulloptE)
_ZN34_INTERNAL_ef036635_4_k_cu_e35814154cuda3std3__47nulloptE:
	.zero		1
	.type		_ZN34_INTERNAL_ef036635_4_k_cu_e35814154cuda3std6ranges3__45__cpo8distanceE,@object
	.size		_ZN34_INTERNAL_ef036635_4_k_cu_e35814154cuda3std6ranges3__45__cpo8distanceE,(_ZN34_INTERNAL_ef036635_4_k_cu_e35814156thrust24THRUST_300001_SM_1000_NS12placeholders3_10E - _ZN34_INTERNAL_ef036635_4_k_cu_e35814154cuda3std6ranges3__45__cpo8distanceE)
_ZN34_INTERNAL_ef036635_4_k_cu_e35814154cuda3std6ranges3__45__cpo8distanceE:
	.zero		1
	.type		_ZN34_INTERNAL_ef036635_4_k_cu_e35814156thrust24THRUST_300001_SM_1000_NS12placeholders3_10E,@object
	.size		_ZN34_INTERNAL_ef036635_4_k_cu_e35814156thrust24THRUST_300001_SM_1000_NS12placeholders3_10E,(_ZN34_INTERNAL_ef036635_4_k_cu_e35814154cuda3std3__419piecewise_constructE - _ZN34_INTERNAL_ef036635_4_k_cu_e35814156thrust24THRUST_300001_SM_1000_NS12placeholders3_10E)
_ZN34_INTERNAL_ef036635_4_k_cu_e35814156thrust24THRUST_300001_SM_1000_NS12placeholders3_10E:
	.zero		1
	.type		_ZN34_INTERNAL_ef036635_4_k_cu_e35814154cuda3std3__419piecewise_constructE,@object
	.size		_ZN34_INTERNAL_ef036635_4_k_cu_e35814154cuda3std3__419piecewise_constructE,(_ZN34_INTERNAL_ef036635_4_k_cu_e35814154cuda3std6ranges3__45__cpo5cdataE - _ZN34_INTERNAL_ef036635_4_k_cu_e35814154cuda3std3__419piecewise_constructE)
_ZN34_INTERNAL_ef036635_4_k_cu_e35814154cuda3std3__419piecewise_constructE:
	.zero		1
	.type		_ZN34_INTERNAL_ef036635_4_k_cu_e35814154cuda3std6ranges3__45__cpo5cdataE,@object
	.size		_ZN34_INTERNAL_ef036635_4_k_cu_e35814154cuda3std6ranges3__45__cpo5cdataE,(_ZN34_INTERNAL_ef036635_4_k_cu_e35814156thrust24THRUST_300001_SM_1000_NS12placeholders2_2E - _ZN34_INTERNAL_ef036635_4_k_cu_e35814154cuda3std6ranges3__45__cpo5cdataE)
_ZN34_INTERNAL_ef036635_4_k_cu_e35814154cuda3std6ranges3__45__cpo5cdataE:
	.zero		1
	.type		_ZN34_INTERNAL_ef036635_4_k_cu_e35814156thrust24THRUST_300001_SM_1000_NS12placeholders2_2E,@object
	.size		_ZN34_INTERNAL_ef036635_4_k_cu_e35814156thrust24THRUST_300001_SM_1000_NS12placeholders2_2E,(_ZN34_INTERNAL_ef036635_4_k_cu_e35814154cuda3std3__45__cpo3endE - _ZN34_INTERNAL_ef036635_4_k_cu_e35814156thrust24THRUST_300001_SM_1000_NS12placeholders2_2E)
_ZN34_INTERNAL_ef036635_4_k_cu_e35814156thrust24THRUST_300001_SM_1000_NS12placeholders2_2E:
	.zero		1
	.type		_ZN34_INTERNAL_ef036635_4_k_cu_e35814154cuda3std3__45__cpo3endE,@object
	.size		_ZN34_INTERNAL_ef036635_4_k_cu_e35814154cuda3std3__45__cpo3endE,(_ZN34_INTERNAL_ef036635_4_k_cu_e35814154cuda3std6ranges3__45__cpo3endE - _ZN34_INTERNAL_ef036635_4_k_cu_e35814154cuda3std3__45__cpo3endE)
_ZN34_INTERNAL_ef036635_4_k_cu_e35814154cuda3std3__45__cpo3endE:
	.zero		1
	.type		_ZN34_INTERNAL_ef036635_4_k_cu_e35814154cuda3std6ranges3__45__cpo3endE,@object
	.size		_ZN34_INTERNAL_ef036635_4_k_cu_e35814154cuda3std6ranges3__45__cpo3endE,(_ZN34_INTERNAL_ef036635_4_k_cu_e35814156thrust24THRUST_300001_SM_1000_NS12placeholders2_6E - _ZN34_INTERNAL_ef036635_4_k_cu_e35814154cuda3std6ranges3__45__cpo3endE)
_ZN34_INTERNAL_ef036635_4_k_cu_e35814154cuda3std6ranges3__45__cpo3endE:
	.zero		1
	.type		_ZN34_INTERNAL_ef036635_4_k_cu_e35814156thrust24THRUST_300001_SM_1000_NS12placeholders2_6E,@object
	.size		_ZN34_INTERNAL_ef036635_4_k_cu_e35814156thrust24THRUST_300001_SM_1000_NS12placeholders2_6E,(_ZN34_INTERNAL_ef036635_4_k_cu_e35814154cuda3std3__45__cpo4rendE - _ZN34_INTERNAL_ef036635_4_k_cu_e35814156thrust24THRUST_300001_SM_1000_NS12placeholders2_6E)
_ZN34_INTERNAL_ef036635_4_k_cu_e35814156thrust24THRUST_300001_SM_1000_NS12placeholders2_6E:
	.zero		1
	.type		_ZN34_INTERNAL_ef036635_4_k_cu_e35814154cuda3std3__45__cpo4rendE,@object
	.size		_ZN34_INTERNAL_ef036635_4_k_cu_e35814154cuda3std3__45__cpo4rendE,(_ZN34_INTERNAL_ef036635_4_k_cu_e35814154cuda3std6ranges3__45__cpo9iter_swapE - _ZN34_INTERNAL_ef036635_4_k_cu_e35814154cuda3std3__45__cpo4rendE)
_ZN34_INTERNAL_ef036635_4_k_cu_e35814154cuda3std3__45__cpo4rendE:
	.zero		1
	.type		_ZN34_INTERNAL_ef036635_4_k_cu_e35814154cuda3std6ranges3__45__cpo9iter_swapE,@object
	.size		_ZN34_INTERNAL_ef036635_4_k_cu_e35814154cuda3std6ranges3__45__cpo9iter_swapE,(_ZN34_INTERNAL_ef036635_4_k_cu_e35814154cuda3std3__48unexpectE - _ZN34_INTERNAL_ef036635_4_k_cu_e35814154cuda3std6ranges3__45__cpo9iter_swapE)
_ZN34_INTERNAL_ef036635_4_k_cu_e35814154cuda3std6ranges3__45__cpo9iter_swapE:
	.zero		1
	.type		_ZN34_INTERNAL_ef036635_4_k_cu_e35814154cuda3std3__48unexpectE,@object
	.size		_ZN34_INTERNAL_ef036635_4_k_cu_e35814154cuda3std3__48unexpectE,(_ZN34_INTERNAL_ef036635_4_k_cu_e35814156thrust24THRUST_300001_SM_1000_NS8cuda_cub3parE - _ZN34_INTERNAL_ef036635_4_k_cu_e35814154cuda3std3__48unexpectE)
_ZN34_INTERNAL_ef036635_4_k_cu_e35814154cuda3std3__48unexpectE:
	.zero		1
	.type		_ZN34_INTERNAL_ef036635_4_k_cu_e35814156thrust24THRUST_300001_SM_1000_NS8cuda_cub3parE,@object
	.size		_ZN34_INTERNAL_ef036635_4_k_cu_e35814156thrust24THRUST_300001_SM_1000_NS8cuda_cub3parE,(_ZN34_INTERNAL_ef036635_4_k_cu_e35814156thrust24THRUST_300001_SM_1000_NS12placeholders2_4E - _ZN34_INTERNAL_ef036635_4_k_cu_e35814156thrust24THRUST_300001_SM_1000_NS8cuda_cub3parE)
_ZN34_INTERNAL_ef036635_4_k_cu_e35814156thrust24THRUST_300001_SM_1000_NS8cuda_cub3parE:
	.zero		1
	.type		_ZN34_INTERNAL_ef036635_4_k_cu_e35814156thrust24THRUST_300001_SM_1000_NS12placeholders2_4E,@object
	.size		_ZN34_INTERNAL_ef036635_4_k_cu_e35814156thrust24THRUST_300001_SM_1000_NS12placeholders2_4E,(_ZN34_INTERNAL_ef036635_4_k_cu_e35814154cuda3std3__45__cpo4cendE - _ZN34_INTERNAL_ef036635_4_k_cu_e35814156thrust24THRUST_300001_SM_1000_NS12placeholders2_4E)
_ZN34_INTERNAL_ef036635_4_k_cu_e35814156thrust24THRUST_300001_SM_1000_NS12placeholders2_4E:
	.zero		1
	.type		_ZN34_INTERNAL_ef036635_4_k_cu_e35814154cuda3std3__45__cpo4cendE,@object
	.size		_ZN34_INTERNAL_ef036635_4_k_cu_e35814154cuda3std3__45__cpo4cendE,(_ZN34_INTERNAL_ef036635_4_k_cu_e35814154cuda3std6ranges3__45__cpo4cendE - _ZN34_INTERNAL_ef036635_4_k_cu_e35814154cuda3std3__45__cpo4cendE)
_ZN34_INTERNAL_ef036635_4_k_cu_e35814154cuda3std3__45__cpo4cendE:
	.zero		1
	.type		_ZN34_INTERNAL_ef036635_4_k_cu_e35814154cuda3std6ranges3__45__cpo4cendE,@object
	.size		_ZN34_INTERNAL_ef036635_4_k_cu_e35814154cuda3std6ranges3__45__cpo4cendE,(_ZN34_INTERNAL_ef036635_4_k_cu_e35814154cuda3std3__420unreachable_sentinelE - _ZN34_INTERNAL_ef036635_4_k_cu_e35814154cuda3std6ranges3__45__cpo4cendE)
_ZN34_INTERNAL_ef036635_4_k_cu_e35814154cuda3std6ranges3__45__cpo4cendE:
	.zero		1
	.type		_ZN34_INTERNAL_ef036635_4_k_cu_e35814154cuda3std3__420unreachable_sentinelE,@object
	.size		_ZN34_INTERNAL_ef036635_4_k_cu_e35814154cuda3std3__420unreachable_sentinelE,(_ZN34_INTERNAL_ef036635_4_k_cu_e35814154cuda3std6ranges3__45__cpo5ssizeE - _ZN34_INTERNAL_ef036635_4_k_cu_e35814154cuda3std3__420unreachable_sentinelE)
_ZN34_INTERNAL_ef036635_4_k_cu_e35814154cuda3std3__420unreachable_sentinelE:
	.zero		1
	.type		_ZN34_INTERNAL_ef036635_4_k_cu_e35814154cuda3std6ranges3__45__cpo5ssizeE,@object
	.size		_ZN34_INTERNAL_ef036635_4_k_cu_e35814154cuda3std6ranges3__45__cpo5ssizeE,(_ZN34_INTERNAL_ef036635_4_k_cu_e35814156thrust24THRUST_300001_SM_1000_NS12placeholders2_8E - _ZN34_INTERNAL_ef036635_4_k_cu_e35814154cuda3std6ranges3__45__cpo5ssizeE)
_ZN34_INTERNAL_ef036635_4_k_cu_e35814154cuda3std6ranges3__45__cpo5ssizeE:
	.zero		1
	.type		_ZN34_INTERNAL_ef036635_4_k_cu_e35814156thrust24THRUST_300001_SM_1000_NS12placeholders2_8E,@object
	.size		_ZN34_INTERNAL_ef036635_4_k_cu_e35814156thrust24THRUST_300001_SM_1000_NS12placeholders2_8E,(_ZN34_INTERNAL_ef036635_4_k_cu_e35814154cuda3std3__45__cpo5crendE - _ZN34_INTERNAL_ef036635_4_k_cu_e35814156thrust24THRUST_300001_SM_1000_NS12placeholders2_8E)
_ZN34_INTERNAL_ef036635_4_k_cu_e35814156thrust24THRUST_300001_SM_1000_NS12placeholders2_8E:
	.zero		1
	.type		_ZN34_INTERNAL_ef036635_4_k_cu_e35814154cuda3std3__45__cpo5crendE,@object
	.size		_ZN34_INTERNAL_ef036635_4_k_cu_e35814154cuda3std3__45__cpo5crendE,(_ZN34_INTERNAL_ef036635_4_k_cu_e35814154cuda3std6ranges3__45__cpo4prevE - _ZN34_INTERNAL_ef036635_4_k_cu_e35814154cuda3std3__45__cpo5crendE)
_ZN34_INTERNAL_ef036635_4_k_cu_e35814154cuda3std3__45__cpo5crendE:
	.zero		1
	.type		_ZN34_INTERNAL_ef036635_4_k_cu_e35814154cuda3std6ranges3__45__cpo4prevE,@object
	.size		_ZN34_INTERNAL_ef036635_4_k_cu_e35814154cuda3std6ranges3__45__cpo4prevE,(_ZN34_INTERNAL_ef036635_4_k_cu_e35814154cuda3std6ranges3__45__cpo9iter_moveE - _ZN34_INTERNAL_ef036635_4_k_cu_e35814154cuda3std6ranges3__45__cpo4prevE)
_ZN34_INTERNAL_ef036635_4_k_cu_e35814154cuda3std6ranges3__45__cpo4prevE:
	.zero		1
	.type		_ZN34_INTERNAL_ef036635_4_k_cu_e35814154cuda3std6ranges3__45__cpo9iter_moveE,@object
	.size		_ZN34_INTERNAL_ef036635_4_k_cu_e35814154cuda3std6ranges3__45__cpo9iter_moveE,(_ZN34_INTERNAL_ef036635_4_k_cu_e35814156thrust24THRUST_300001_SM_1000_NS6system6detail10sequential3seqE - _ZN34_INTERNAL_ef036635_4_k_cu_e35814154cuda3std6ranges3__45__cpo9iter_moveE)
_ZN34_INTERNAL_ef036635_4_k_cu_e35814154cuda3std6ranges3__45__cpo9iter_moveE:
	.zero		1
	.type		_ZN34_INTERNAL_ef036635_4_k_cu_e35814156thrust24THRUST_300001_SM_1000_NS6system6detail10sequential3seqE,@object
	.size		_ZN34_INTERNAL_ef036635_4_k_cu_e35814156thrust24THRUST_300001_SM_1000_NS6system6detail10sequential3seqE,(.L_31 - _ZN34_INTERNAL_ef036635_4_k_cu_e35814156thrust24THRUST_300001_SM_1000_NS6system6detail10sequential3seqE)
_ZN34_INTERNAL_ef036635_4_k_cu_e35814156thrust24THRUST_300001_SM_1000_NS6system6detail10sequential3seqE:
	.zero		1
.L_31:


//--------------------- .nv.constant0._ZN3cub18CUB_300001_SM_10006detail8for_each13static_kernelINS2_12policy_hub_t12policy_500_tEmN6thrust24THRUST_300001_SM_1000_NS8cuda_cub20__uninitialized_fill7functorINS7_10device_ptrIfEEfEEEEvT0_T1_ --------------------------
	.section	.nv.constant0._ZN3cub18CUB_300001_SM_10006detail8for_each13static_kernelINS2_12policy_hub_t12policy_500_tEmN6thrust24THRUST_300001_SM_1000_NS8cuda_cub20__uninitialized_fill7functorINS7_10device_ptrIfEEfEEEEvT0_T1_,"a",@progbits
	.sectionflags	@""
	.align	4
.nv.constant0._ZN3cub18CUB_300001_SM_10006detail8for_each13static_kernelINS2_12policy_hub_t12policy_500_tEmN6thrust24THRUST_300001_SM_1000_NS8cuda_cub20__uninitialized_fill7functorINS7_10device_ptrIfEEfEEEEvT0_T1_:
	.zero		920


//--------------------- .nv.constant0._ZN3cub18CUB_300001_SM_10006detail11EmptyKernelIvEEvv --------------------------
	.section	.nv.constant0._ZN3cub18CUB_300001_SM_10006detail11EmptyKernelIvEEvv,"a",@progbits
	.sectionflags	@""
	.align	4
.nv.constant0._ZN3cub18CUB_300001_SM_10006detail11EmptyKernelIvEEvv:
	.zero		896


//--------------------- .nv.constant0._Z15matrixMulKernelIfEvPT_PKS0_S3_m --------------------------
	.section	.nv.constant0._Z15matrixMulKernelIfEvPT_PKS0_S3_m,"a",@progbits
	.sectionflags	@""
	.align	4
.nv.constant0._Z15matrixMulKernelIfEvPT_PKS0_S3_m:
	.zero		928


//--------------------- SYMBOLS --------------------------

	.type		.nv.reservedSmem.offset0,@object
	.size		.nv.reservedSmem.offset0,0x4
